//
// Generated by NVIDIA NVVM Compiler
//
// Compiler Build ID: CL-36424714
// Cuda compilation tools, release 13.0, V13.0.88
// Based on NVVM 20.0.0
//

.version 9.0
.target sm_100
.address_size 64

	// .globl	_Z10_matrixMulPKfS0_Pfiii
// _ZZ12_matrixMulShPKfS0_PfiiiE5arrAs has been demoted
// _ZZ12_matrixMulShPKfS0_PfiiiE5arrBs has been demoted
// _ZZ14_matrixMulShBcPKfS0_PfiiiE5arrAs has been demoted
// _ZZ14_matrixMulShBcPKfS0_PfiiiE5arrBs has been demoted
// _ZZ16_matrixMulShBcPdPKfS0_PfiiiE5arrAs has been demoted
// _ZZ16_matrixMulShBcPdPKfS0_PfiiiE5arrBs has been demoted
.extern .shared .align 16 .b8 arrAs[];

.visible .entry _Z10_matrixMulPKfS0_Pfiii(
	.param .u64 .ptr .align 1 _Z10_matrixMulPKfS0_Pfiii_param_0,
	.param .u64 .ptr .align 1 _Z10_matrixMulPKfS0_Pfiii_param_1,
	.param .u64 .ptr .align 1 _Z10_matrixMulPKfS0_Pfiii_param_2,
	.param .u32 _Z10_matrixMulPKfS0_Pfiii_param_3,
	.param .u32 _Z10_matrixMulPKfS0_Pfiii_param_4,
	.param .u32 _Z10_matrixMulPKfS0_Pfiii_param_5
)
{
	.reg .pred 	%p<10>;
	.reg .b32 	%r<91>;
	.reg .b32 	%f<55>;
	.reg .b64 	%rd<69>;

	ld.param.u64 	%rd5, [_Z10_matrixMulPKfS0_Pfiii_param_0];
	ld.param.u64 	%rd6, [_Z10_matrixMulPKfS0_Pfiii_param_1];
	ld.param.u64 	%rd4, [_Z10_matrixMulPKfS0_Pfiii_param_2];
	ld.param.u32 	%r43, [_Z10_matrixMulPKfS0_Pfiii_param_4];
	ld.param.u32 	%r44, [_Z10_matrixMulPKfS0_Pfiii_param_5];
	cvta.to.global.u64 	%rd1, %rd6;
	cvta.to.global.u64 	%rd2, %rd5;
	mov.u32 	%r45, %ntid.y;
	mov.u32 	%r46, %ctaid.y;
	mul.lo.s32 	%r1, %r45, %r46;
	mov.u32 	%r2, %tid.y;
	add.s32 	%r3, %r1, %r2;
	setp.lt.s32 	%p1, %r43, 1;
	@%p1 bra 	$L__BB0_12;
	mov.u32 	%r48, %tid.x;
	mov.u32 	%r49, %ctaid.x;
	mov.u32 	%r50, %ntid.x;
	mad.lo.s32 	%r51, %r50, %r49, %r48;
	cvta.to.global.u64 	%rd7, %rd4;
	mul.lo.s32 	%r4, %r43, %r51;
	mad.lo.s32 	%r52, %r44, %r51, %r3;
	mul.wide.u32 	%rd8, %r52, 4;
	add.s64 	%rd3, %rd7, %rd8;
	ld.global.f32 	%f52, [%rd3];
	and.b32  	%r5, %r43, 7;
	setp.lt.u32 	%p2, %r43, 8;
	mov.b32 	%r89, 0;
	@%p2 bra 	$L__BB0_4;
	and.b32  	%r89, %r43, 2147483640;
	neg.s32 	%r87, %r89;
	add.s32 	%r53, %r2, %r44;
	add.s32 	%r86, %r53, %r1;
	shl.b32 	%r9, %r44, 3;
	shl.b32 	%r54, %r44, 1;
	add.s32 	%r85, %r3, %r54;
	mad.lo.s32 	%r84, %r44, 3, %r3;
	shl.b32 	%r55, %r44, 2;
	add.s32 	%r83, %r3, %r55;
	mad.lo.s32 	%r82, %r44, 5, %r3;
	mad.lo.s32 	%r81, %r44, 6, %r3;
	mad.lo.s32 	%r80, %r44, 7, %r3;
	add.s32 	%r78, %r4, 3;
	mov.u32 	%r79, %r3;
$L__BB0_3:
	.pragma "nounroll";
	add.s32 	%r56, %r78, -3;
	mul.wide.u32 	%rd9, %r56, 4;
	add.s64 	%rd10, %rd2, %rd9;
	ld.global.f32 	%f9, [%rd10];
	mul.wide.u32 	%rd11, %r79, 4;
	add.s64 	%rd12, %rd1, %rd11;
	ld.global.f32 	%f10, [%rd12];
	fma.rn.f32 	%f11, %f9, %f10, %f52;
	st.global.f32 	[%rd3], %f11;
	add.s32 	%r57, %r78, -2;
	mul.wide.u32 	%rd13, %r57, 4;
	add.s64 	%rd14, %rd2, %rd13;
	ld.global.f32 	%f12, [%rd14];
	mul.wide.u32 	%rd15, %r86, 4;
	add.s64 	%rd16, %rd1, %rd15;
	ld.global.f32 	%f13, [%rd16];
	fma.rn.f32 	%f14, %f12, %f13, %f11;
	st.global.f32 	[%rd3], %f14;
	add.s32 	%r58, %r78, -1;
	mul.wide.u32 	%rd17, %r58, 4;
	add.s64 	%rd18, %rd2, %rd17;
	ld.global.f32 	%f15, [%rd18];
	mul.wide.u32 	%rd19, %r85, 4;
	add.s64 	%rd20, %rd1, %rd19;
	ld.global.f32 	%f16, [%rd20];
	fma.rn.f32 	%f17, %f15, %f16, %f14;
	st.global.f32 	[%rd3], %f17;
	add.s32 	%r59, %r78, 4;
	mul.wide.u32 	%rd21, %r78, 4;
	add.s64 	%rd22, %rd2, %rd21;
	ld.global.f32 	%f18, [%rd22];
	mul.wide.u32 	%rd23, %r84, 4;
	add.s64 	%rd24, %rd1, %rd23;
	ld.global.f32 	%f19, [%rd24];
	fma.rn.f32 	%f20, %f18, %f19, %f17;
	st.global.f32 	[%rd3], %f20;
	add.s32 	%r60, %r78, 1;
	mul.wide.u32 	%rd25, %r60, 4;
	add.s64 	%rd26, %rd2, %rd25;
	ld.global.f32 	%f21, [%rd26];
	mul.wide.u32 	%rd27, %r83, 4;
	add.s64 	%rd28, %rd1, %rd27;
	ld.global.f32 	%f22, [%rd28];
	fma.rn.f32 	%f23, %f21, %f22, %f20;
	st.global.f32 	[%rd3], %f23;
	add.s32 	%r61, %r78, 2;
	mul.wide.u32 	%rd29, %r61, 4;
	add.s64 	%rd30, %rd2, %rd29;
	ld.global.f32 	%f24, [%rd30];
	mul.wide.u32 	%rd31, %r82, 4;
	add.s64 	%rd32, %rd1, %rd31;
	ld.global.f32 	%f25, [%rd32];
	fma.rn.f32 	%f26, %f24, %f25, %f23;
	st.global.f32 	[%rd3], %f26;
	add.s32 	%r62, %r78, 3;
	mul.wide.u32 	%rd33, %r62, 4;
	add.s64 	%rd34, %rd2, %rd33;
	ld.global.f32 	%f27, [%rd34];
	mul.wide.u32 	%rd35, %r81, 4;
	add.s64 	%rd36, %rd1, %rd35;
	ld.global.f32 	%f28, [%rd36];
	fma.rn.f32 	%f29, %f27, %f28, %f26;
	st.global.f32 	[%rd3], %f29;
	mul.wide.u32 	%rd37, %r59, 4;
	add.s64 	%rd38, %rd2, %rd37;
	ld.global.f32 	%f30, [%rd38];
	mul.wide.u32 	%rd39, %r80, 4;
	add.s64 	%rd40, %rd1, %rd39;
	ld.global.f32 	%f31, [%rd40];
	fma.rn.f32 	%f52, %f30, %f31, %f29;
	st.global.f32 	[%rd3], %f52;
	add.s32 	%r87, %r87, 8;
	add.s32 	%r86, %r86, %r9;
	add.s32 	%r85, %r85, %r9;
	add.s32 	%r84, %r84, %r9;
	add.s32 	%r83, %r83, %r9;
	add.s32 	%r82, %r82, %r9;
	add.s32 	%r81, %r81, %r9;
	add.s32 	%r80, %r80, %r9;
	add.s32 	%r79, %r79, %r9;
	add.s32 	%r78, %r78, 8;
	setp.ne.s32 	%p3, %r87, 0;
	@%p3 bra 	$L__BB0_3;
$L__BB0_4:
	setp.eq.s32 	%p4, %r5, 0;
	@%p4 bra 	$L__BB0_12;
	and.b32  	%r38, %r43, 3;
	setp.lt.u32 	%p5, %r5, 4;
	@%p5 bra 	$L__BB0_7;
	add.s32 	%r63, %r89, %r4;
	mul.wide.u32 	%rd41, %r63, 4;
	add.s64 	%rd42, %rd2, %rd41;
	ld.global.f32 	%f32, [%rd42];
	mad.lo.s32 	%r64, %r89, %r44, %r3;
	mul.wide.u32 	%rd43, %r64, 4;
	add.s64 	%rd44, %rd1, %rd43;
	ld.global.f32 	%f33, [%rd44];
	fma.rn.f32 	%f34, %f32, %f33, %f52;
	st.global.f32 	[%rd3], %f34;
	add.s32 	%r65, %r63, 1;
	mul.wide.u32 	%rd45, %r65, 4;
	add.s64 	%rd46, %rd2, %rd45;
	ld.global.f32 	%f35, [%rd46];
	add.s32 	%r66, %r64, %r44;
	mul.wide.u32 	%rd47, %r66, 4;
	add.s64 	%rd48, %rd1, %rd47;
	ld.global.f32 	%f36, [%rd48];
	fma.rn.f32 	%f37, %f35, %f36, %f34;
	st.global.f32 	[%rd3], %f37;
	add.s32 	%r67, %r63, 2;
	mul.wide.u32 	%rd49, %r67, 4;
	add.s64 	%rd50, %rd2, %rd49;
	ld.global.f32 	%f38, [%rd50];
	add.s32 	%r68, %r66, %r44;
	mul.wide.u32 	%rd51, %r68, 4;
	add.s64 	%rd52, %rd1, %rd51;
	ld.global.f32 	%f39, [%rd52];
	fma.rn.f32 	%f40, %f38, %f39, %f37;
	st.global.f32 	[%rd3], %f40;
	add.s32 	%r69, %r63, 3;
	mul.wide.u32 	%rd53, %r69, 4;
	add.s64 	%rd54, %rd2, %rd53;
	ld.global.f32 	%f41, [%rd54];
	add.s32 	%r70, %r68, %r44;
	mul.wide.u32 	%rd55, %r70, 4;
	add.s64 	%rd56, %rd1, %rd55;
	ld.global.f32 	%f42, [%rd56];
	fma.rn.f32 	%f52, %f41, %f42, %f40;
	st.global.f32 	[%rd3], %f52;
	add.s32 	%r89, %r89, 4;
$L__BB0_7:
	setp.eq.s32 	%p6, %r38, 0;
	@%p6 bra 	$L__BB0_12;
	setp.eq.s32 	%p7, %r38, 1;
	@%p7 bra 	$L__BB0_10;
	add.s32 	%r71, %r89, %r4;
	mul.wide.u32 	%rd57, %r71, 4;
	add.s64 	%rd58, %rd2, %rd57;
	ld.global.f32 	%f43, [%rd58];
	mad.lo.s32 	%r72, %r89, %r44, %r3;
	mul.wide.u32 	%rd59, %r72, 4;
	add.s64 	%rd60, %rd1, %rd59;
	ld.global.f32 	%f44, [%rd60];
	fma.rn.f32 	%f45, %f43, %f44, %f52;
	st.global.f32 	[%rd3], %f45;
	add.s32 	%r73, %r71, 1;
	mul.wide.u32 	%rd61, %r73, 4;
	add.s64 	%rd62, %rd2, %rd61;
	ld.global.f32 	%f46, [%rd62];
	add.s32 	%r74, %r72, %r44;
	mul.wide.u32 	%rd63, %r74, 4;
	add.s64 	%rd64, %rd1, %rd63;
	ld.global.f32 	%f47, [%rd64];
	fma.rn.f32 	%f52, %f46, %f47, %f45;
	st.global.f32 	[%rd3], %f52;
	add.s32 	%r89, %r89, 2;
$L__BB0_10:
	and.b32  	%r75, %r43, 1;
	setp.eq.b32 	%p8, %r75, 1;
	not.pred 	%p9, %p8;
	@%p9 bra 	$L__BB0_12;
	add.s32 	%r76, %r89, %r4;
	mul.wide.u32 	%rd65, %r76, 4;
	add.s64 	%rd66, %rd2, %rd65;
	ld.global.f32 	%f48, [%rd66];
	mad.lo.s32 	%r77, %r89, %r44, %r3;
	mul.wide.u32 	%rd67, %r77, 4;
	add.s64 	%rd68, %rd1, %rd67;
	ld.global.f32 	%f49, [%rd68];
	fma.rn.f32 	%f50, %f48, %f49, %f52;
	st.global.f32 	[%rd3], %f50;
$L__BB0_12:
	ret;

}
	// .globl	_Z12_matrixMulShPKfS0_Pfiii
.visible .entry _Z12_matrixMulShPKfS0_Pfiii(
	.param .u64 .ptr .align 1 _Z12_matrixMulShPKfS0_Pfiii_param_0,
	.param .u64 .ptr .align 1 _Z12_matrixMulShPKfS0_Pfiii_param_1,
	.param .u64 .ptr .align 1 _Z12_matrixMulShPKfS0_Pfiii_param_2,
	.param .u32 _Z12_matrixMulShPKfS0_Pfiii_param_3,
	.param .u32 _Z12_matrixMulShPKfS0_Pfiii_param_4,
	.param .u32 _Z12_matrixMulShPKfS0_Pfiii_param_5
)
{
	.reg .pred 	%p<3>;
	.reg .b32 	%r<40>;
	.reg .b32 	%f<57>;
	.reg .b64 	%rd<13>;
	// demoted variable
	.shared .align 4 .b8 _ZZ12_matrixMulShPKfS0_PfiiiE5arrAs[1024];
	// demoted variable
	.shared .align 4 .b8 _ZZ12_matrixMulShPKfS0_PfiiiE5arrBs[1024];
	ld.param.u64 	%rd3, [_Z12_matrixMulShPKfS0_Pfiii_param_0];
	ld.param.u64 	%rd4, [_Z12_matrixMulShPKfS0_Pfiii_param_1];
	ld.param.u64 	%rd5, [_Z12_matrixMulShPKfS0_Pfiii_param_2];
	ld.param.u32 	%r19, [_Z12_matrixMulShPKfS0_Pfiii_param_4];
	ld.param.u32 	%r20, [_Z12_matrixMulShPKfS0_Pfiii_param_5];
	mov.u32 	%r21, %ntid.x;
	mov.u32 	%r22, %ctaid.x;
	mov.u32 	%r1, %tid.x;
	mad.lo.s32 	%r2, %r21, %r22, %r1;
	mov.u32 	%r23, %ntid.y;
	mov.u32 	%r24, %ctaid.y;
	mov.u32 	%r3, %tid.y;
	mad.lo.s32 	%r4, %r23, %r24, %r3;
	setp.lt.s32 	%p1, %r19, 16;
	mov.f32 	%f56, 0f00000000;
	@%p1 bra 	$L__BB1_3;
	shl.b32 	%r25, %r3, 4;
	add.s32 	%r26, %r25, %r1;
	shl.b32 	%r27, %r26, 2;
	mov.u32 	%r28, _ZZ12_matrixMulShPKfS0_PfiiiE5arrAs;
	add.s32 	%r5, %r28, %r27;
	mov.u32 	%r29, _ZZ12_matrixMulShPKfS0_PfiiiE5arrBs;
	add.s32 	%r6, %r29, %r27;
	shl.b32 	%r30, %r1, 2;
	add.s32 	%r7, %r28, %r30;
	shl.b32 	%r31, %r3, 6;
	add.s32 	%r8, %r29, %r31;
	shr.s32 	%r32, %r19, 31;
	shr.u32 	%r33, %r32, 28;
	add.s32 	%r34, %r19, %r33;
	shr.s32 	%r35, %r34, 4;
	neg.s32 	%r39, %r35;
	mad.lo.s32 	%r38, %r19, %r2, %r3;
	mad.lo.s32 	%r37, %r1, %r20, %r4;
	shl.b32 	%r12, %r20, 4;
	cvta.to.global.u64 	%rd1, %rd3;
	cvta.to.global.u64 	%rd2, %rd4;
	mov.f32 	%f56, 0f00000000;
$L__BB1_2:
	mul.wide.u32 	%rd6, %r38, 4;
	add.s64 	%rd7, %rd1, %rd6;
	ld.global.f32 	%f6, [%rd7];
	st.shared.f32 	[%r5], %f6;
	mul.wide.u32 	%rd8, %r37, 4;
	add.s64 	%rd9, %rd2, %rd8;
	ld.global.f32 	%f7, [%rd9];
	st.shared.f32 	[%r6], %f7;
	bar.sync 	0;
	ld.shared.f32 	%f8, [%r7];
	ld.shared.f32 	%f9, [%r8];
	fma.rn.f32 	%f10, %f8, %f9, %f56;
	ld.shared.f32 	%f11, [%r7+64];
	ld.shared.f32 	%f12, [%r8+4];
	fma.rn.f32 	%f13, %f11, %f12, %f10;
	ld.shared.f32 	%f14, [%r7+128];
	ld.shared.f32 	%f15, [%r8+8];
	fma.rn.f32 	%f16, %f14, %f15, %f13;
	ld.shared.f32 	%f17, [%r7+192];
	ld.shared.f32 	%f18, [%r8+12];
	fma.rn.f32 	%f19, %f17, %f18, %f16;
	ld.shared.f32 	%f20, [%r7+256];
	ld.shared.f32 	%f21, [%r8+16];
	fma.rn.f32 	%f22, %f20, %f21, %f19;
	ld.shared.f32 	%f23, [%r7+320];
	ld.shared.f32 	%f24, [%r8+20];
	fma.rn.f32 	%f25, %f23, %f24, %f22;
	ld.shared.f32 	%f26, [%r7+384];
	ld.shared.f32 	%f27, [%r8+24];
	fma.rn.f32 	%f28, %f26, %f27, %f25;
	ld.shared.f32 	%f29, [%r7+448];
	ld.shared.f32 	%f30, [%r8+28];
	fma.rn.f32 	%f31, %f29, %f30, %f28;
	ld.shared.f32 	%f32, [%r7+512];
	ld.shared.f32 	%f33, [%r8+32];
	fma.rn.f32 	%f34, %f32, %f33, %f31;
	ld.shared.f32 	%f35, [%r7+576];
	ld.shared.f32 	%f36, [%r8+36];
	fma.rn.f32 	%f37, %f35, %f36, %f34;
	ld.shared.f32 	%f38, [%r7+640];
	ld.shared.f32 	%f39, [%r8+40];
	fma.rn.f32 	%f40, %f38, %f39, %f37;
	ld.shared.f32 	%f41, [%r7+704];
	ld.shared.f32 	%f42, [%r8+44];
	fma.rn.f32 	%f43, %f41, %f42, %f40;
	ld.shared.f32 	%f44, [%r7+768];
	ld.shared.f32 	%f45, [%r8+48];
	fma.rn.f32 	%f46, %f44, %f45, %f43;
	ld.shared.f32 	%f47, [%r7+832];
	ld.shared.f32 	%f48, [%r8+52];
	fma.rn.f32 	%f49, %f47, %f48, %f46;
	ld.shared.f32 	%f50, [%r7+896];
	ld.shared.f32 	%f51, [%r8+56];
	fma.rn.f32 	%f52, %f50, %f51, %f49;
	ld.shared.f32 	%f53, [%r7+960];
	ld.shared.f32 	%f54, [%r8+60];
	fma.rn.f32 	%f56, %f53, %f54, %f52;
	bar.sync 	0;
	add.s32 	%r39, %r39, 1;
	setp.ne.s32 	%p2, %r39, 0;
	add.s32 	%r38, %r38, 16;
	add.s32 	%r37, %r37, %r12;
	@%p2 bra 	$L__BB1_2;
$L__BB1_3:
	cvta.to.global.u64 	%rd10, %rd5;
	mad.lo.s32 	%r36, %r20, %r2, %r4;
	mul.wide.u32 	%rd11, %r36, 4;
	add.s64 	%rd12, %rd10, %rd11;
	st.global.f32 	[%rd12], %f56;
	ret;

}
	// .globl	_Z13_matrixMulSh2PKfS0_Pfiii
.visible .entry _Z13_matrixMulSh2PKfS0_Pfiii(
	.param .u64 .ptr .align 1 _Z13_matrixMulSh2PKfS0_Pfiii_param_0,
	.param .u64 .ptr .align 1 _Z13_matrixMulSh2PKfS0_Pfiii_param_1,
	.param .u64 .ptr .align 1 _Z13_matrixMulSh2PKfS0_Pfiii_param_2,
	.param .u32 _Z13_matrixMulSh2PKfS0_Pfiii_param_3,
	.param .u32 _Z13_matrixMulSh2PKfS0_Pfiii_param_4,
	.param .u32 _Z13_matrixMulSh2PKfS0_Pfiii_param_5
)
{
	.reg .pred 	%p<3>;
	.reg .b32 	%r<42>;
	.reg .b32 	%f<57>;
	.reg .b64 	%rd<13>;

	ld.param.u64 	%rd3, [_Z13_matrixMulSh2PKfS0_Pfiii_param_0];
	ld.param.u64 	%rd4, [_Z13_matrixMulSh2PKfS0_Pfiii_param_1];
	ld.param.u64 	%rd5, [_Z13_matrixMulSh2PKfS0_Pfiii_param_2];
	ld.param.u32 	%r20, [_Z13_matrixMulSh2PKfS0_Pfiii_param_4];
	ld.param.u32 	%r21, [_Z13_matrixMulSh2PKfS0_Pfiii_param_5];
	mov.u32 	%r22, %ntid.x;
	mov.u32 	%r23, %ctaid.x;
	mov.u32 	%r1, %tid.x;
	mad.lo.s32 	%r2, %r22, %r23, %r1;
	mov.u32 	%r24, %ntid.y;
	mov.u32 	%r25, %ctaid.y;
	mov.u32 	%r3, %tid.y;
	mad.lo.s32 	%r4, %r24, %r25, %r3;
	mul.lo.s32 	%r5, %r22, %r24;
	setp.lt.s32 	%p1, %r20, 16;
	mov.f32 	%f56, 0f00000000;
	@%p1 bra 	$L__BB2_3;
	shl.b32 	%r26, %r5, 2;
	mov.u32 	%r27, arrAs;
	add.s32 	%r28, %r27, %r26;
	shl.b32 	%r29, %r3, 4;
	add.s32 	%r30, %r29, %r1;
	shl.b32 	%r31, %r30, 2;
	add.s32 	%r6, %r27, %r31;
	add.s32 	%r7, %r28, %r31;
	shl.b32 	%r32, %r1, 2;
	add.s32 	%r8, %r27, %r32;
	shl.b32 	%r33, %r3, 6;
	add.s32 	%r9, %r28, %r33;
	shr.s32 	%r34, %r20, 31;
	shr.u32 	%r35, %r34, 28;
	add.s32 	%r36, %r20, %r35;
	shr.s32 	%r37, %r36, 4;
	neg.s32 	%r41, %r37;
	mad.lo.s32 	%r40, %r20, %r2, %r3;
	mad.lo.s32 	%r39, %r1, %r21, %r4;
	shl.b32 	%r13, %r21, 4;
	cvta.to.global.u64 	%rd1, %rd3;
	cvta.to.global.u64 	%rd2, %rd4;
	mov.f32 	%f56, 0f00000000;
$L__BB2_2:
	mul.wide.u32 	%rd6, %r40, 4;
	add.s64 	%rd7, %rd1, %rd6;
	ld.global.f32 	%f6, [%rd7];
	st.shared.f32 	[%r6], %f6;
	mul.wide.u32 	%rd8, %r39, 4;
	add.s64 	%rd9, %rd2, %rd8;
	ld.global.f32 	%f7, [%rd9];
	st.shared.f32 	[%r7], %f7;
	bar.sync 	0;
	ld.shared.f32 	%f8, [%r8];
	ld.shared.f32 	%f9, [%r9];
	fma.rn.f32 	%f10, %f8, %f9, %f56;
	ld.shared.f32 	%f11, [%r8+64];
	ld.shared.f32 	%f12, [%r9+4];
	fma.rn.f32 	%f13, %f11, %f12, %f10;
	ld.shared.f32 	%f14, [%r8+128];
	ld.shared.f32 	%f15, [%r9+8];
	fma.rn.f32 	%f16, %f14, %f15, %f13;
	ld.shared.f32 	%f17, [%r8+192];
	ld.shared.f32 	%f18, [%r9+12];
	fma.rn.f32 	%f19, %f17, %f18, %f16;
	ld.shared.f32 	%f20, [%r8+256];
	ld.shared.f32 	%f21, [%r9+16];
	fma.rn.f32 	%f22, %f20, %f21, %f19;
	ld.shared.f32 	%f23, [%r8+320];
	ld.shared.f32 	%f24, [%r9+20];
	fma.rn.f32 	%f25, %f23, %f24, %f22;
	ld.shared.f32 	%f26, [%r8+384];
	ld.shared.f32 	%f27, [%r9+24];
	fma.rn.f32 	%f28, %f26, %f27, %f25;
	ld.shared.f32 	%f29, [%r8+448];
	ld.shared.f32 	%f30, [%r9+28];
	fma.rn.f32 	%f31, %f29, %f30, %f28;
	ld.shared.f32 	%f32, [%r8+512];
	ld.shared.f32 	%f33, [%r9+32];
	fma.rn.f32 	%f34, %f32, %f33, %f31;
	ld.shared.f32 	%f35, [%r8+576];
	ld.shared.f32 	%f36, [%r9+36];
	fma.rn.f32 	%f37, %f35, %f36, %f34;
	ld.shared.f32 	%f38, [%r8+640];
	ld.shared.f32 	%f39, [%r9+40];
	fma.rn.f32 	%f40, %f38, %f39, %f37;
	ld.shared.f32 	%f41, [%r8+704];
	ld.shared.f32 	%f42, [%r9+44];
	fma.rn.f32 	%f43, %f41, %f42, %f40;
	ld.shared.f32 	%f44, [%r8+768];
	ld.shared.f32 	%f45, [%r9+48];
	fma.rn.f32 	%f46, %f44, %f45, %f43;
	ld.shared.f32 	%f47, [%r8+832];
	ld.shared.f32 	%f48, [%r9+52];
	fma.rn.f32 	%f49, %f47, %f48, %f46;
	ld.shared.f32 	%f50, [%r8+896];
	ld.shared.f32 	%f51, [%r9+56];
	fma.rn.f32 	%f52, %f50, %f51, %f49;
	ld.shared.f32 	%f53, [%r8+960];
	ld.shared.f32 	%f54, [%r9+60];
	fma.rn.f32 	%f56, %f53, %f54, %f52;
	bar.sync 	0;
	add.s32 	%r41, %r41, 1;
	setp.ne.s32 	%p2, %r41, 0;
	add.s32 	%r40, %r40, 16;
	add.s32 	%r39, %r39, %r13;
	@%p2 bra 	$L__BB2_2;
$L__BB2_3:
	cvta.to.global.u64 	%rd10, %rd5;
	mad.lo.s32 	%r38, %r21, %r2, %r4;
	mul.wide.u32 	%rd11, %r38, 4;
	add.s64 	%rd12, %rd10, %rd11;
	st.global.f32 	[%rd12], %f56;
	ret;

}
	// .globl	_Z14_matrixMulShBcPKfS0_Pfiii
.visible .entry _Z14_matrixMulShBcPKfS0_Pfiii(
	.param .u64 .ptr .align 1 _Z14_matrixMulShBcPKfS0_Pfiii_param_0,
	.param .u64 .ptr .align 1 _Z14_matrixMulShBcPKfS0_Pfiii_param_1,
	.param .u64 .ptr .align 1 _Z14_matrixMulShBcPKfS0_Pfiii_param_2,
	.param .u32 _Z14_matrixMulShBcPKfS0_Pfiii_param_3,
	.param .u32 _Z14_matrixMulShBcPKfS0_Pfiii_param_4,
	.param .u32 _Z14_matrixMulShBcPKfS0_Pfiii_param_5
)
{
	.reg .pred 	%p<3>;
	.reg .b32 	%r<40>;
	.reg .b32 	%f<57>;
	.reg .b64 	%rd<13>;
	// demoted variable
	.shared .align 4 .b8 _ZZ14_matrixMulShBcPKfS0_PfiiiE5arrAs[1024];
	// demoted variable
	.shared .align 4 .b8 _ZZ14_matrixMulShBcPKfS0_PfiiiE5arrBs[1024];
	ld.param.u64 	%rd3, [_Z14_matrixMulShBcPKfS0_Pfiii_param_0];
	ld.param.u64 	%rd4, [_Z14_matrixMulShBcPKfS0_Pfiii_param_1];
	ld.param.u64 	%rd5, [_Z14_matrixMulShBcPKfS0_Pfiii_param_2];
	ld.param.u32 	%r19, [_Z14_matrixMulShBcPKfS0_Pfiii_param_4];
	ld.param.u32 	%r20, [_Z14_matrixMulShBcPKfS0_Pfiii_param_5];
	mov.u32 	%r21, %ntid.x;
	mov.u32 	%r22, %ctaid.x;
	mov.u32 	%r1, %tid.x;
	mad.lo.s32 	%r2, %r21, %r22, %r1;
	mov.u32 	%r23, %ntid.y;
	mov.u32 	%r24, %ctaid.y;
	mov.u32 	%r3, %tid.y;
	mad.lo.s32 	%r4, %r23, %r24, %r3;
	setp.lt.s32 	%p1, %r19, 16;
	mov.f32 	%f56, 0f00000000;
	@%p1 bra 	$L__BB3_3;
	shl.b32 	%r25, %r1, 4;
	add.s32 	%r26, %r25, %r3;
	shl.b32 	%r27, %r26, 2;
	mov.u32 	%r28, _ZZ14_matrixMulShBcPKfS0_PfiiiE5arrAs;
	add.s32 	%r5, %r28, %r27;
	mov.u32 	%r29, _ZZ14_matrixMulShBcPKfS0_PfiiiE5arrBs;
	add.s32 	%r6, %r29, %r27;
	shl.b32 	%r30, %r1, 6;
	add.s32 	%r7, %r28, %r30;
	shl.b32 	%r31, %r3, 2;
	add.s32 	%r8, %r29, %r31;
	shr.s32 	%r32, %r19, 31;
	shr.u32 	%r33, %r32, 28;
	add.s32 	%r34, %r19, %r33;
	shr.s32 	%r35, %r34, 4;
	neg.s32 	%r39, %r35;
	mad.lo.s32 	%r38, %r19, %r2, %r3;
	mad.lo.s32 	%r37, %r1, %r20, %r4;
	shl.b32 	%r12, %r20, 4;
	cvta.to.global.u64 	%rd1, %rd3;
	cvta.to.global.u64 	%rd2, %rd4;
	mov.f32 	%f56, 0f00000000;
$L__BB3_2:
	mul.wide.u32 	%rd6, %r38, 4;
	add.s64 	%rd7, %rd1, %rd6;
	ld.global.f32 	%f6, [%rd7];
	st.shared.f32 	[%r5], %f6;
	mul.wide.u32 	%rd8, %r37, 4;
	add.s64 	%rd9, %rd2, %rd8;
	ld.global.f32 	%f7, [%rd9];
	st.shared.f32 	[%r6], %f7;
	bar.sync 	0;
	ld.shared.f32 	%f8, [%r7];
	ld.shared.f32 	%f9, [%r8];
	fma.rn.f32 	%f10, %f8, %f9, %f56;
	ld.shared.f32 	%f11, [%r7+4];
	ld.shared.f32 	%f12, [%r8+64];
	fma.rn.f32 	%f13, %f11, %f12, %f10;
	ld.shared.f32 	%f14, [%r7+8];
	ld.shared.f32 	%f15, [%r8+128];
	fma.rn.f32 	%f16, %f14, %f15, %f13;
	ld.shared.f32 	%f17, [%r7+12];
	ld.shared.f32 	%f18, [%r8+192];
	fma.rn.f32 	%f19, %f17, %f18, %f16;
	ld.shared.f32 	%f20, [%r7+16];
	ld.shared.f32 	%f21, [%r8+256];
	fma.rn.f32 	%f22, %f20, %f21, %f19;
	ld.shared.f32 	%f23, [%r7+20];
	ld.shared.f32 	%f24, [%r8+320];
	fma.rn.f32 	%f25, %f23, %f24, %f22;
	ld.shared.f32 	%f26, [%r7+24];
	ld.shared.f32 	%f27, [%r8+384];
	fma.rn.f32 	%f28, %f26, %f27, %f25;
	ld.shared.f32 	%f29, [%r7+28];
	ld.shared.f32 	%f30, [%r8+448];
	fma.rn.f32 	%f31, %f29, %f30, %f28;
	ld.shared.f32 	%f32, [%r7+32];
	ld.shared.f32 	%f33, [%r8+512];
	fma.rn.f32 	%f34, %f32, %f33, %f31;
	ld.shared.f32 	%f35, [%r7+36];
	ld.shared.f32 	%f36, [%r8+576];
	fma.rn.f32 	%f37, %f35, %f36, %f34;
	ld.shared.f32 	%f38, [%r7+40];
	ld.shared.f32 	%f39, [%r8+640];
	fma.rn.f32 	%f40, %f38, %f39, %f37;
	ld.shared.f32 	%f41, [%r7+44];
	ld.shared.f32 	%f42, [%r8+704];
	fma.rn.f32 	%f43, %f41, %f42, %f40;
	ld.shared.f32 	%f44, [%r7+48];
	ld.shared.f32 	%f45, [%r8+768];
	fma.rn.f32 	%f46, %f44, %f45, %f43;
	ld.shared.f32 	%f47, [%r7+52];
	ld.shared.f32 	%f48, [%r8+832];
	fma.rn.f32 	%f49, %f47, %f48, %f46;
	ld.shared.f32 	%f50, [%r7+56];
	ld.shared.f32 	%f51, [%r8+896];
	fma.rn.f32 	%f52, %f50, %f51, %f49;
	ld.shared.f32 	%f53, [%r7+60];
	ld.shared.f32 	%f54, [%r8+960];
	fma.rn.f32 	%f56, %f53, %f54, %f52;
	bar.sync 	0;
	add.s32 	%r39, %r39, 1;
	setp.ne.s32 	%p2, %r39, 0;
	add.s32 	%r38, %r38, 16;
	add.s32 	%r37, %r37, %r12;
	@%p2 bra 	$L__BB3_2;
$L__BB3_3:
	cvta.to.global.u64 	%rd10, %rd5;
	mad.lo.s32 	%r36, %r20, %r2, %r4;
	mul.wide.u32 	%rd11, %r36, 4;
	add.s64 	%rd12, %rd10, %rd11;
	st.global.f32 	[%rd12], %f56;
	ret;

}
	// .globl	_Z16_matrixMulShBcPdPKfS0_Pfiii
.visible .entry _Z16_matrixMulShBcPdPKfS0_Pfiii(
	.param .u64 .ptr .align 1 _Z16_matrixMulShBcPdPKfS0_Pfiii_param_0,
	.param .u64 .ptr .align 1 _Z16_matrixMulShBcPdPKfS0_Pfiii_param_1,
	.param .u64 .ptr .align 1 _Z16_matrixMulShBcPdPKfS0_Pfiii_param_2,
	.param .u32 _Z16_matrixMulShBcPdPKfS0_Pfiii_param_3,
	.param .u32 _Z16_matrixMulShBcPdPKfS0_Pfiii_param_4,
	.param .u32 _Z16_matrixMulShBcPdPKfS0_Pfiii_param_5
)
{
	.reg .pred 	%p<3>;
	.reg .b32 	%r<40>;
	.reg .b32 	%f<57>;
	.reg .b64 	%rd<13>;
	// demoted variable
	.shared .align 4 .b8 _ZZ16_matrixMulShBcPdPKfS0_PfiiiE5arrAs[1088];
	// demoted variable
	.shared .align 4 .b8 _ZZ16_matrixMulShBcPdPKfS0_PfiiiE5arrBs[1088];
	ld.param.u64 	%rd3, [_Z16_matrixMulShBcPdPKfS0_Pfiii_param_0];
	ld.param.u64 	%rd4, [_Z16_matrixMulShBcPdPKfS0_Pfiii_param_1];
	ld.param.u64 	%rd5, [_Z16_matrixMulShBcPdPKfS0_Pfiii_param_2];
	ld.param.u32 	%r19, [_Z16_matrixMulShBcPdPKfS0_Pfiii_param_4];
	ld.param.u32 	%r20, [_Z16_matrixMulShBcPdPKfS0_Pfiii_param_5];
	mov.u32 	%r21, %ntid.x;
	mov.u32 	%r22, %ctaid.x;
	mov.u32 	%r1, %tid.x;
	mad.lo.s32 	%r2, %r21, %r22, %r1;
	mov.u32 	%r23, %ntid.y;
	mov.u32 	%r24, %ctaid.y;
	mov.u32 	%r3, %tid.y;
	mad.lo.s32 	%r4, %r23, %r24, %r3;
	setp.lt.s32 	%p1, %r19, 16;
	mov.f32 	%f56, 0f00000000;
	@%p1 bra 	$L__BB4_3;
	mul.lo.s32 	%r25, %r1, 17;
	add.s32 	%r26, %r25, %r3;
	shl.b32 	%r27, %r26, 2;
	mov.u32 	%r28, _ZZ16_matrixMulShBcPdPKfS0_PfiiiE5arrAs;
	add.s32 	%r5, %r28, %r27;
	mov.u32 	%r29, _ZZ16_matrixMulShBcPdPKfS0_PfiiiE5arrBs;
	add.s32 	%r6, %r29, %r27;
	shl.b32 	%r30, %r25, 2;
	add.s32 	%r7, %r28, %r30;
	shl.b32 	%r31, %r3, 2;
	add.s32 	%r8, %r29, %r31;
	shr.s32 	%r32, %r19, 31;
	shr.u32 	%r33, %r32, 28;
	add.s32 	%r34, %r19, %r33;
	shr.s32 	%r35, %r34, 4;
	neg.s32 	%r39, %r35;
	mad.lo.s32 	%r38, %r19, %r2, %r3;
	mad.lo.s32 	%r37, %r1, %r20, %r4;
	shl.b32 	%r12, %r20, 4;
	cvta.to.global.u64 	%rd1, %rd3;
	cvta.to.global.u64 	%rd2, %rd4;
	mov.f32 	%f56, 0f00000000;
$L__BB4_2:
	mul.wide.u32 	%rd6, %r38, 4;
	add.s64 	%rd7, %rd1, %rd6;
	ld.global.f32 	%f6, [%rd7];
	st.shared.f32 	[%r5], %f6;
	mul.wide.u32 	%rd8, %r37, 4;
	add.s64 	%rd9, %rd2, %rd8;
	ld.global.f32 	%f7, [%rd9];
	st.shared.f32 	[%r6], %f7;
	bar.sync 	0;
	ld.shared.f32 	%f8, [%r7];
	ld.shared.f32 	%f9, [%r8];
	fma.rn.f32 	%f10, %f8, %f9, %f56;
	ld.shared.f32 	%f11, [%r7+4];
	ld.shared.f32 	%f12, [%r8+68];
	fma.rn.f32 	%f13, %f11, %f12, %f10;
	ld.shared.f32 	%f14, [%r7+8];
	ld.shared.f32 	%f15, [%r8+136];
	fma.rn.f32 	%f16, %f14, %f15, %f13;
	ld.shared.f32 	%f17, [%r7+12];
	ld.shared.f32 	%f18, [%r8+204];
	fma.rn.f32 	%f19, %f17, %f18, %f16;
	ld.shared.f32 	%f20, [%r7+16];
	ld.shared.f32 	%f21, [%r8+272];
	fma.rn.f32 	%f22, %f20, %f21, %f19;
	ld.shared.f32 	%f23, [%r7+20];
	ld.shared.f32 	%f24, [%r8+340];
	fma.rn.f32 	%f25, %f23, %f24, %f22;
	ld.shared.f32 	%f26, [%r7+24];
	ld.shared.f32 	%f27, [%r8+408];
	fma.rn.f32 	%f28, %f26, %f27, %f25;
	ld.shared.f32 	%f29, [%r7+28];
	ld.shared.f32 	%f30, [%r8+476];
	fma.rn.f32 	%f31, %f29, %f30, %f28;
	ld.shared.f32 	%f32, [%r7+32];
	ld.shared.f32 	%f33, [%r8+544];
	fma.rn.f32 	%f34, %f32, %f33, %f31;
	ld.shared.f32 	%f35, [%r7+36];
	ld.shared.f32 	%f36, [%r8+612];
	fma.rn.f32 	%f37, %f35, %f36, %f34;
	ld.shared.f32 	%f38, [%r7+40];
	ld.shared.f32 	%f39, [%r8+680];
	fma.rn.f32 	%f40, %f38, %f39, %f37;
	ld.shared.f32 	%f41, [%r7+44];
	ld.shared.f32 	%f42, [%r8+748];
	fma.rn.f32 	%f43, %f41, %f42, %f40;
	ld.shared.f32 	%f44, [%r7+48];
	ld.shared.f32 	%f45, [%r8+816];
	fma.rn.f32 	%f46, %f44, %f45, %f43;
	ld.shared.f32 	%f47, [%r7+52];
	ld.shared.f32 	%f48, [%r8+884];
	fma.rn.f32 	%f49, %f47, %f48, %f46;
	ld.shared.f32 	%f50, [%r7+56];
	ld.shared.f32 	%f51, [%r8+952];
	fma.rn.f32 	%f52, %f50, %f51, %f49;
	ld.shared.f32 	%f53, [%r7+60];
	ld.shared.f32 	%f54, [%r8+1020];
	fma.rn.f32 	%f56, %f53, %f54, %f52;
	bar.sync 	0;
	add.s32 	%r39, %r39, 1;
	setp.ne.s32 	%p2, %r39, 0;
	add.s32 	%r38, %r38, 16;
	add.s32 	%r37, %r37, %r12;
	@%p2 bra 	$L__BB4_2;
$L__BB4_3:
	cvta.to.global.u64 	%rd10, %rd5;
	mad.lo.s32 	%r36, %r20, %r2, %r4;
	mul.wide.u32 	%rd11, %r36, 4;
	add.s64 	%rd12, %rd10, %rd11;
	st.global.f32 	[%rd12], %f56;
	ret;

}


// ===== COMPILED SASS (sm_100) =====

	.target	sm_100

	.elftype	@"ET_EXEC"


//--------------------- .note.nv.tkinfo           --------------------------
	.section	.note.nv.tkinfo,"",@"SHT_NOTE"
	.sectionflags	@"SHF_NOTE_NV_TKINFO"
	.tkinfo
        /*0018*/ 	.word	0x00000002
        /*0030*/ 	.string	""
        /*0030*/ 	.string	"ptxas"
        /*0030*/ 	.string	"Cuda compilation tools, release 13.0, V13.0.88"
        /*0030*/ 	.string	"Build cuda_13.0.r13.0/compiler.36424714_0"
        /*0030*/ 	.string	"-arch sm_100 -m 64 "



//--------------------- .note.nv.cuinfo           --------------------------
	.section	.note.nv.cuinfo,"",@"SHT_NOTE"
	.sectionflags	@"SHF_NOTE_NV_CUINFO"
        /*0018*/ 	.short	0x0002
        /*001a*/ 	.short	0x0064
        /*001c*/ 	.short	0x0082
	.zero		2


//--------------------- .nv.info                  --------------------------
	.section	.nv.info,"",@"SHT_CUDA_INFO"
	.align	4


	//----- nvinfo : EIATTR_REGCOUNT
	.align		4
        /*0000*/ 	.byte	0x04, 0x2f
        /*0002*/ 	.short	(.L_1 - .L_0)
	.align		4
.L_0:
        /*0004*/ 	.word	index@(_Z10_matrixMulPKfS0_Pfiii)
        /*0008*/ 	.word	0x00000020


	//----- nvinfo : EIATTR_FRAME_SIZE
	.align		4
.L_1:
        /*000c*/ 	.byte	0x04, 0x11
        /*000e*/ 	.short	(.L_3 - .L_2)
	.align		4
.L_2:
        /*0010*/ 	.word	index@(_Z10_matrixMulPKfS0_Pfiii)
        /*0014*/ 	.word	0x00000000


	//----- nvinfo : EIATTR_REGCOUNT
	.align		4
.L_3:
        /*0018*/ 	.byte	0x04, 0x2f
        /*001a*/ 	.short	(.L_5 - .L_4)
	.align		4
.L_4:
        /*001c*/ 	.word	index@(_Z12_matrixMulShPKfS0_Pfiii)
        /*0020*/ 	.word	0x00000020


	//----- nvinfo : EIATTR_FRAME_SIZE
	.align		4
.L_5:
        /*0024*/ 	.byte	0x04, 0x11
        /*0026*/ 	.short	(.L_7 - .L_6)
	.align		4
.L_6:
        /*0028*/ 	.word	index@(_Z12_matrixMulShPKfS0_Pfiii)
        /*002c*/ 	.word	0x00000000


	//----- nvinfo : EIATTR_REGCOUNT
	.align		4
.L_7:
        /*0030*/ 	.byte	0x04, 0x2f
        /*0032*/ 	.short	(.L_9 - .L_8)
	.align		4
.L_8:
        /*0034*/ 	.word	index@(_Z13_matrixMulSh2PKfS0_Pfiii)
        /*0038*/ 	.word	0x00000020


	//----- nvinfo : EIATTR_FRAME_SIZE
	.align		4
.L_9:
        /*003c*/ 	.byte	0x04, 0x11
        /*003e*/ 	.short	(.L_11 - .L_10)
	.align		4
.L_10:
        /*0040*/ 	.word	index@(_Z13_matrixMulSh2PKfS0_Pfiii)
        /*0044*/ 	.word	0x00000000


	//----- nvinfo : EIATTR_REGCOUNT
	.align		4
.L_11:
        /*0048*/ 	.byte	0x04, 0x2f
        /*004a*/ 	.short	(.L_13 - .L_12)
	.align		4
.L_12:
        /*004c*/ 	.word	index@(_Z14_matrixMulShBcPKfS0_Pfiii)
        /*0050*/ 	.word	0x00000020


	//----- nvinfo : EIATTR_FRAME_SIZE
	.align		4
.L_13:
        /*0054*/ 	.byte	0x04, 0x11
        /*0056*/ 	.short	(.L_15 - .L_14)
	.align		4
.L_14:
        /*0058*/ 	.word	index@(_Z14_matrixMulShBcPKfS0_Pfiii)
        /*005c*/ 	.word	0x00000000


	//----- nvinfo : EIATTR_REGCOUNT
	.align		4
.L_15:
        /*0060*/ 	.byte	0x04, 0x2f
        /*0062*/ 	.short	(.L_17 - .L_16)
	.align		4
.L_16:
        /*0064*/ 	.word	index@(_Z16_matrixMulShBcPdPKfS0_Pfiii)
        /*0068*/ 	.word	0x00000020


	//----- nvinfo : EIATTR_FRAME_SIZE
	.align		4
.L_17:
        /*006c*/ 	.byte	0x04, 0x11
        /*006e*/ 	.short	(.L_19 - .L_18)
	.align		4
.L_18:
        /*0070*/ 	.word	index@(_Z16_matrixMulShBcPdPKfS0_Pfiii)
        /*0074*/ 	.word	0x00000000


	//----- nvinfo : EIATTR_MIN_STACK_SIZE
	.align		4
.L_19:
        /*0078*/ 	.byte	0x04, 0x12
        /*007a*/ 	.short	(.L_21 - .L_20)
	.align		4
.L_20:
        /*007c*/ 	.word	index@(_Z16_matrixMulShBcPdPKfS0_Pfiii)
        /*0080*/ 	.word	0x00000000


	//----- nvinfo : EIATTR_MIN_STACK_SIZE
	.align		4
.L_21:
        /*0084*/ 	.byte	0x04, 0x12
        /*0086*/ 	.short	(.L_23 - .L_22)
	.align		4
.L_22:
        /*0088*/ 	.word	index@(_Z14_matrixMulShBcPKfS0_Pfiii)
        /*008c*/ 	.word	0x00000000


	//----- nvinfo : EIATTR_MIN_STACK_SIZE
	.align		4
.L_23:
        /*0090*/ 	.byte	0x04, 0x12
        /*0092*/ 	.short	(.L_25 - .L_24)
	.align		4
.L_24:
        /*0094*/ 	.word	index@(_Z13_matrixMulSh2PKfS0_Pfiii)
        /*0098*/ 	.word	0x00000000


	//----- nvinfo : EIATTR_MIN_STACK_SIZE
	.align		4
.L_25:
        /*009c*/ 	.byte	0x04, 0x12
        /*009e*/ 	.short	(.L_27 - .L_26)
	.align		4
.L_26:
        /*00a0*/ 	.word	index@(_Z12_matrixMulShPKfS0_Pfiii)
        /*00a4*/ 	.word	0x00000000


	//----- nvinfo : EIATTR_MIN_STACK_SIZE
	.align		4
.L_27:
        /*00a8*/ 	.byte	0x04, 0x12
        /*00aa*/ 	.short	(.L_29 - .L_28)
	.align		4
.L_28:
        /*00ac*/ 	.word	index@(_Z10_matrixMulPKfS0_Pfiii)
        /*00b0*/ 	.word	0x00000000
.L_29:


//--------------------- .nv.compat                --------------------------
	.section	.nv.compat,"",@"SHT_CUDA_COMPAT_INFO"
	.align	4
        /*0000*/ 	.byte	0x02, 0x09, 0x00, 0x00, 0x02, 0x02, 0x01, 0x00, 0x02, 0x05, 0x05, 0x00, 0x03, 0x07, 0x01, 0x01
        /*0010*/ 	.byte	0x02, 0x03, 0x00, 0x00, 0x02, 0x06, 0x01, 0x00, 0x04, 0x0b, 0x08, 0x00, 0x09, 0x00, 0x00, 0x00
        /*0020*/ 	.byte	0x00, 0x00, 0x00, 0x00


//--------------------- .nv.info._Z16_matrixMulShBcPdPKfS0_Pfiii --------------------------
	.section	.nv.info._Z16_matrixMulShBcPdPKfS0_Pfiii,"",@"SHT_CUDA_INFO"
	.sectionflags	@""
	.align	4


	//----- nvinfo : EIATTR_CUDA_API_VERSION
	.align		4
        /*0000*/ 	.byte	0x04, 0x37
        /*0002*/ 	.short	(.L_31 - .L_30)
.L_30:
        /*0004*/ 	.word	0x00000082


	//----- nvinfo : EIATTR_KPARAM_INFO
	.align		4
.L_31:
        /*0008*/ 	.byte	0x04, 0x17
        /*000a*/ 	.short	(.L_33 - .L_32)
.L_32:
        /*000c*/ 	.word	0x00000000
        /*0010*/ 	.short	0x0005
        /*0012*/ 	.short	0x0020
        /*0014*/ 	.byte	0x00, 0xf0, 0x11, 0x00


	//----- nvinfo : EIATTR_KPARAM_INFO
	.align		4
.L_33:
        /*0018*/ 	.byte	0x04, 0x17
        /*001a*/ 	.short	(.L_35 - .L_34)
.L_34:
        /*001c*/ 	.word	0x00000000
        /*0020*/ 	.short	0x0004
        /*0022*/ 	.short	0x001c
        /*0024*/ 	.byte	0x00, 0xf0, 0x11, 0x00


	//----- nvinfo : EIATTR_KPARAM_INFO
	.align		4
.L_35:
        /*0028*/ 	.byte	0x04, 0x17
        /*002a*/ 	.short	(.L_37 - .L_36)
.L_36:
        /*002c*/ 	.word	0x00000000
        /*0030*/ 	.short	0x0003
        /*0032*/ 	.short	0x0018
        /*0034*/ 	.byte	0x00, 0xf0, 0x11, 0x00


	//----- nvinfo : EIATTR_KPARAM_INFO
	.align		4
.L_37:
        /*0038*/ 	.byte	0x04, 0x17
        /*003a*/ 	.short	(.L_39 - .L_38)
.L_38:
        /*003c*/ 	.word	0x00000000
        /*0040*/ 	.short	0x0002
        /*0042*/ 	.short	0x0010
        /*0044*/ 	.byte	0x00, 0xf5, 0x21, 0x00


	//----- nvinfo : EIATTR_KPARAM_INFO
	.align		4
.L_39:
        /*0048*/ 	.byte	0x04, 0x17
        /*004a*/ 	.short	(.L_41 - .L_40)
.L_40:
        /*004c*/ 	.word	0x00000000
        /*0050*/ 	.short	0x0001
        /*0052*/ 	.short	0x0008
        /*0054*/ 	.byte	0x00, 0xf5, 0x21, 0x00


	//----- nvinfo : EIATTR_KPARAM_INFO
	.align		4
.L_41:
        /*0058*/ 	.byte	0x04, 0x17
        /*005a*/ 	.short	(.L_43 - .L_42)
.L_42:
        /*005c*/ 	.word	0x00000000
        /*0060*/ 	.short	0x0000
        /*0062*/ 	.short	0x0000
        /*0064*/ 	.byte	0x00, 0xf5, 0x21, 0x00


	//----- nvinfo : EIATTR_SPARSE_MMA_MASK
	.align		4
.L_43:
        /*0068*/ 	.byte	0x03, 0x50
        /*006a*/ 	.short	0x0000


	//----- nvinfo : EIATTR_MAXREG_COUNT
	.align		4
        /*006c*/ 	.byte	0x03, 0x1b
        /*006e*/ 	.short	0x00ff


	//----- nvinfo : EIATTR_NUM_BARRIERS
	.align		4
        /*0070*/ 	.byte	0x02, 0x4c
        /*0072*/ 	.byte	0x01
	.zero		1


	//----- nvinfo : EIATTR_MERCURY_ISA_VERSION
	.align		4
        /*0074*/ 	.byte	0x03, 0x5f
        /*0076*/ 	.short	0x0101


	//----- nvinfo : EIATTR_VRC_CTA_INIT_COUNT
	.align		4
        /*0078*/ 	.byte	0x02, 0x4a
	.zero		1
	.zero		1


	//----- nvinfo : EIATTR_EXIT_INSTR_OFFSETS
	.align		4
        /*007c*/ 	.byte	0x04, 0x1c
        /*007e*/ 	.short	(.L_45 - .L_44)


	//   ....[0]....
.L_44:
        /*0080*/ 	.word	0x00001d50


	//----- nvinfo : EIATTR_CBANK_PARAM_SIZE
	.align		4
.L_45:
        /*0084*/ 	.byte	0x03, 0x19
        /*0086*/ 	.short	0x0024


	//----- nvinfo : EIATTR_PARAM_CBANK
	.align		4
        /*0088*/ 	.byte	0x04, 0x0a
        /*008a*/ 	.short	(.L_47 - .L_46)
	.align		4
.L_46:
        /*008c*/ 	.word	index@(.nv.constant0._Z16_matrixMulShBcPdPKfS0_Pfiii)
        /*0090*/ 	.short	0x0380
        /*0092*/ 	.short	0x0024


	//----- nvinfo : EIATTR_SW_WAR
	.align		4
.L_47:
        /*0094*/ 	.byte	0x04, 0x36
        /*0096*/ 	.short	(.L_49 - .L_48)
.L_48:
        /*0098*/ 	.word	0x00000008
.L_49:


//--------------------- .nv.info._Z14_matrixMulShBcPKfS0_Pfiii --------------------------
	.section	.nv.info._Z14_matrixMulShBcPKfS0_Pfiii,"",@"SHT_CUDA_INFO"
	.sectionflags	@""
	.align	4


	//----- nvinfo : EIATTR_CUDA_API_VERSION
	.align		4
        /*0000*/ 	.byte	0x04, 0x37
        /*0002*/ 	.short	(.L_51 - .L_50)
.L_50:
        /*0004*/ 	.word	0x00000082


	//----- nvinfo : EIATTR_KPARAM_INFO
	.align		4
.L_51:
        /*0008*/ 	.byte	0x04, 0x17
        /*000a*/ 	.short	(.L_53 - .L_52)
.L_52:
        /*000c*/ 	.word	0x00000000
        /*0010*/ 	.short	0x0005
        /*0012*/ 	.short	0x0020
        /*0014*/ 	.byte	0x00, 0xf0, 0x11, 0x00


	//----- nvinfo : EIATTR_KPARAM_INFO
	.align		4
.L_53:
        /*0018*/ 	.byte	0x04, 0x17
        /*001a*/ 	.short	(.L_55 - .L_54)
.L_54:
        /*001c*/ 	.word	0x00000000
        /*0020*/ 	.short	0x0004
        /*0022*/ 	.short	0x001c
        /*0024*/ 	.byte	0x00, 0xf0, 0x11, 0x00


	//----- nvinfo : EIATTR_KPARAM_INFO
	.align		4
.L_55:
        /*0028*/ 	.byte	0x04, 0x17
        /*002a*/ 	.short	(.L_57 - .L_56)
.L_56:
        /*002c*/ 	.word	0x00000000
        /*0030*/ 	.short	0x0003
        /*0032*/ 	.short	0x0018
        /*0034*/ 	.byte	0x00, 0xf0, 0x11, 0x00


	//----- nvinfo : EIATTR_KPARAM_INFO
	.align		4
.L_57:
        /*0038*/ 	.byte	0x04, 0x17
        /*003a*/ 	.short	(.L_59 - .L_58)
.L_58:
        /*003c*/ 	.word	0x00000000
        /*0040*/ 	.short	0x0002
        /*0042*/ 	.short	0x0010
        /*0044*/ 	.byte	0x00, 0xf5, 0x21, 0x00


	//----- nvinfo : EIATTR_KPARAM_INFO
	.align		4
.L_59:
        /*0048*/ 	.byte	0x04, 0x17
        /*004a*/ 	.short	(.L_61 - .L_60)
.L_60:
        /*004c*/ 	.word	0x00000000
        /*0050*/ 	.short	0x0001
        /*0052*/ 	.short	0x0008
        /*0054*/ 	.byte	0x00, 0xf5, 0x21, 0x00


	//----- nvinfo : EIATTR_KPARAM_INFO
	.align		4
.L_61:
        /*0058*/ 	.byte	0x04, 0x17
        /*005a*/ 	.short	(.L_63 - .L_62)
.L_62:
        /*005c*/ 	.word	0x00000000
        /*0060*/ 	.short	0x0000
        /*0062*/ 	.short	0x0000
        /*0064*/ 	.byte	0x00, 0xf5, 0x21, 0x00


	//----- nvinfo : EIATTR_SPARSE_MMA_MASK
	.align		4
.L_63:
        /*0068*/ 	.byte	0x03, 0x50
        /*006a*/ 	.short	0x0000


	//----- nvinfo : EIATTR_MAXREG_COUNT
	.align		4
        /*006c*/ 	.byte	0x03, 0x1b
        /*006e*/ 	.short	0x00ff


	//----- nvinfo : EIATTR_NUM_BARRIERS
	.align		4
        /*0070*/ 	.byte	0x02, 0x4c
        /*0072*/ 	.byte	0x01
	.zero		1


	//----- nvinfo : EIATTR_MERCURY_ISA_VERSION
	.align		4
        /*0074*/ 	.byte	0x03, 0x5f
        /*0076*/ 	.short	0x0101


	//----- nvinfo : EIATTR_VRC_CTA_INIT_COUNT
	.align		4
        /*0078*/ 	.byte	0x02, 0x4a
	.zero		1
	.zero		1


	//----- nvinfo : EIATTR_EXIT_INSTR_OFFSETS
	.align		4
        /*007c*/ 	.byte	0x04, 0x1c
        /*007e*/ 	.short	(.L_65 - .L_64)


	//   ....[0]....
.L_64:
        /*0080*/ 	.word	0x00001810


	//----- nvinfo : EIATTR_CBANK_PARAM_SIZE
	.align		4
.L_65:
        /*0084*/ 	.byte	0x03, 0x19
        /*0086*/ 	.short	0x0024


	//----- nvinfo : EIATTR_PARAM_CBANK
	.align		4
        /*0088*/ 	.byte	0x04, 0x0a
        /*008a*/ 	.short	(.L_67 - .L_66)
	.align		4
.L_66:
        /*008c*/ 	.word	index@(.nv.constant0._Z14_matrixMulShBcPKfS0_Pfiii)
        /*0090*/ 	.short	0x0380
        /*0092*/ 	.short	0x0024


	//----- nvinfo : EIATTR_SW_WAR
	.align		4
.L_67:
        /*0094*/ 	.byte	0x04, 0x36
        /*0096*/ 	.short	(.L_69 - .L_68)
.L_68:
        /*0098*/ 	.word	0x00000008
.L_69:


//--------------------- .nv.info._Z13_matrixMulSh2PKfS0_Pfiii --------------------------
	.section	.nv.info._Z13_matrixMulSh2PKfS0_Pfiii,"",@"SHT_CUDA_INFO"
	.sectionflags	@""
	.align	4


	//----- nvinfo : EIATTR_CUDA_API_VERSION
	.align		4
        /*0000*/ 	.byte	0x04, 0x37
        /*0002*/ 	.short	(.L_71 - .L_70)
.L_70:
        /*0004*/ 	.word	0x00000082


	//----- nvinfo : EIATTR_KPARAM_INFO
	.align		4
.L_71:
        /*0008*/ 	.byte	0x04, 0x17
        /*000a*/ 	.short	(.L_73 - .L_72)
.L_72:
        /*000c*/ 	.word	0x00000000
        /*0010*/ 	.short	0x0005
        /*0012*/ 	.short	0x0020
        /*0014*/ 	.byte	0x00, 0xf0, 0x11, 0x00


	//----- nvinfo : EIATTR_KPARAM_INFO
	.align		4
.L_73:
        /*0018*/ 	.byte	0x04, 0x17
        /*001a*/ 	.short	(.L_75 - .L_74)
.L_74:
        /*001c*/ 	.word	0x00000000
        /*0020*/ 	.short	0x0004
        /*0022*/ 	.short	0x001c
        /*0024*/ 	.byte	0x00, 0xf0, 0x11, 0x00


	//----- nvinfo : EIATTR_KPARAM_INFO
	.align		4
.L_75:
        /*0028*/ 	.byte	0x04, 0x17
        /*002a*/ 	.short	(.L_77 - .L_76)
.L_76:
        /*002c*/ 	.word	0x00000000
        /*0030*/ 	.short	0x0003
        /*0032*/ 	.short	0x0018
        /*0034*/ 	.byte	0x00, 0xf0, 0x11, 0x00


	//----- nvinfo : EIATTR_KPARAM_INFO
	.align		4
.L_77:
        /*0038*/ 	.byte	0x04, 0x17
        /*003a*/ 	.short	(.L_79 - .L_78)
.L_78:
        /*003c*/ 	.word	0x00000000
        /*0040*/ 	.short	0x0002
        /*0042*/ 	.short	0x0010
        /*0044*/ 	.byte	0x00, 0xf5, 0x21, 0x00


	//----- nvinfo : EIATTR_KPARAM_INFO
	.align		4
.L_79:
        /*0048*/ 	.byte	0x04, 0x17
        /*004a*/ 	.short	(.L_81 - .L_80)
.L_80:
        /*004c*/ 	.word	0x00000000
        /*0050*/ 	.short	0x0001
        /*0052*/ 	.short	0x0008
        /*0054*/ 	.byte	0x00, 0xf5, 0x21, 0x00


	//----- nvinfo : EIATTR_KPARAM_INFO
	.align		4
.L_81:
        /*0058*/ 	.byte	0x04, 0x17
        /*005a*/ 	.short	(.L_83 - .L_82)
.L_82:
        /*005c*/ 	.word	0x00000000
        /*0060*/ 	.short	0x0000
        /*0062*/ 	.short	0x0000
        /*0064*/ 	.byte	0x00, 0xf5, 0x21, 0x00


	//----- nvinfo : EIATTR_SPARSE_MMA_MASK
	.align		4
.L_83:
        /*0068*/ 	.byte	0x03, 0x50
        /*006a*/ 	.short	0x0000


	//----- nvinfo : EIATTR_MAXREG_COUNT
	.align		4
        /*006c*/ 	.byte	0x03, 0x1b
        /*006e*/ 	.short	0x00ff


	//----- nvinfo : EIATTR_NUM_BARRIERS
	.align		4
        /*0070*/ 	.byte	0x02, 0x4c
        /*0072*/ 	.byte	0x01
	.zero		1


	//----- nvinfo : EIATTR_MERCURY_ISA_VERSION
	.align		4
        /*0074*/ 	.byte	0x03, 0x5f
        /*0076*/ 	.short	0x0101


	//----- nvinfo : EIATTR_VRC_CTA_INIT_COUNT
	.align		4
        /*0078*/ 	.byte	0x02, 0x4a
	.zero		1
	.zero		1


	//----- nvinfo : EIATTR_EXIT_INSTR_OFFSETS
	.align		4
        /*007c*/ 	.byte	0x04, 0x1c
        /*007e*/ 	.short	(.L_85 - .L_84)


	//   ....[0]....
.L_84:
        /*0080*/ 	.word	0x00001d50


	//----- nvinfo : EIATTR_CBANK_PARAM_SIZE
	.align		4
.L_85:
        /*0084*/ 	.byte	0x03, 0x19
        /*0086*/ 	.short	0x0024


	//----- nvinfo : EIATTR_PARAM_CBANK
	.align		4
        /*0088*/ 	.byte	0x04, 0x0a
        /*008a*/ 	.short	(.L_87 - .L_86)
	.align		4
.L_86:
        /*008c*/ 	.word	index@(.nv.constant0._Z13_matrixMulSh2PKfS0_Pfiii)
        /*0090*/ 	.short	0x0380
        /*0092*/ 	.short	0x0024


	//----- nvinfo : EIATTR_SW_WAR
	.align		4
.L_87:
        /*0094*/ 	.byte	0x04, 0x36
        /*0096*/ 	.short	(.L_89 - .L_88)
.L_88:
        /*0098*/ 	.word	0x00000008
.L_89:


//--------------------- .nv.info._Z12_matrixMulShPKfS0_Pfiii --------------------------
	.section	.nv.info._Z12_matrixMulShPKfS0_Pfiii,"",@"SHT_CUDA_INFO"
	.sectionflags	@""
	.align	4


	//----- nvinfo : EIATTR_CUDA_API_VERSION
	.align		4
        /*0000*/ 	.byte	0x04, 0x37
        /*0002*/ 	.short	(.L_91 - .L_90)
.L_90:
        /*0004*/ 	.word	0x00000082


	//----- nvinfo : EIATTR_KPARAM_INFO
	.align		4
.L_91:
        /*0008*/ 	.byte	0x04, 0x17
        /*000a*/ 	.short	(.L_93 - .L_92)
.L_92:
        /*000c*/ 	.word	0x00000000
        /*0010*/ 	.short	0x0005
        /*0012*/ 	.short	0x0020
        /*0014*/ 	.byte	0x00, 0xf0, 0x11, 0x00


	//----- nvinfo : EIATTR_KPARAM_INFO
	.align		4
.L_93:
        /*0018*/ 	.byte	0x04, 0x17
        /*001a*/ 	.short	(.L_95 - .L_94)
.L_94:
        /*001c*/ 	.word	0x00000000
        /*0020*/ 	.short	0x0004
        /*0022*/ 	.short	0x001c
        /*0024*/ 	.byte	0x00, 0xf0, 0x11, 0x00


	//----- nvinfo : EIATTR_KPARAM_INFO
	.align		4
.L_95:
        /*0028*/ 	.byte	0x04, 0x17
        /*002a*/ 	.short	(.L_97 - .L_96)
.L_96:
        /*002c*/ 	.word	0x00000000
        /*0030*/ 	.short	0x0003
        /*0032*/ 	.short	0x0018
        /*0034*/ 	.byte	0x00, 0xf0, 0x11, 0x00


	//----- nvinfo : EIATTR_KPARAM_INFO
	.align		4
.L_97:
        /*0038*/ 	.byte	0x04, 0x17
        /*003a*/ 	.short	(.L_99 - .L_98)
.L_98:
        /*003c*/ 	.word	0x00000000
        /*0040*/ 	.short	0x0002
        /*0042*/ 	.short	0x0010
        /*0044*/ 	.byte	0x00, 0xf5, 0x21, 0x00


	//----- nvinfo : EIATTR_KPARAM_INFO
	.align		4
.L_99:
        /*0048*/ 	.byte	0x04, 0x17
        /*004a*/ 	.short	(.L_101 - .L_100)
.L_100:
        /*004c*/ 	.word	0x00000000
        /*0050*/ 	.short	0x0001
        /*0052*/ 	.short	0x0008
        /*0054*/ 	.byte	0x00, 0xf5, 0x21, 0x00


	//----- nvinfo : EIATTR_KPARAM_INFO
	.align		4
.L_101:
        /*0058*/ 	.byte	0x04, 0x17
        /*005a*/ 	.short	(.L_103 - .L_102)
.L_102:
        /*005c*/ 	.word	0x00000000
        /*0060*/ 	.short	0x0000
        /*0062*/ 	.short	0x0000
        /*0064*/ 	.byte	0x00, 0xf5, 0x21, 0x00


	//----- nvinfo : EIATTR_SPARSE_MMA_MASK
	.align		4
.L_103:
        /*0068*/ 	.byte	0x03, 0x50
        /*006a*/ 	.short	0x0000


	//----- nvinfo : EIATTR_MAXREG_COUNT
	.align		4
        /*006c*/ 	.byte	0x03, 0x1b
        /*006e*/ 	.short	0x00ff


	//----- nvinfo : EIATTR_NUM_BARRIERS
	.align		4
        /*0070*/ 	.byte	0x02, 0x4c
        /*0072*/ 	.byte	0x01
	.zero		1


	//----- nvinfo : EIATTR_MERCURY_ISA_VERSION
	.align		4
        /*0074*/ 	.byte	0x03, 0x5f
        /*0076*/ 	.short	0x0101


	//----- nvinfo : EIATTR_VRC_CTA_INIT_COUNT
	.align		4
        /*0078*/ 	.byte	0x02, 0x4a
	.zero		1
	.zero		1


	//----- nvinfo : EIATTR_EXIT_INSTR_OFFSETS
	.align		4
        /*007c*/ 	.byte	0x04, 0x1c
        /*007e*/ 	.short	(.L_105 - .L_104)


	//   ....[0]....
.L_104:
        /*0080*/ 	.word	0x00001810


	//----- nvinfo : EIATTR_CBANK_PARAM_SIZE
	.align		4
.L_105:
        /*0084*/ 	.byte	0x03, 0x19
        /*0086*/ 	.short	0x0024


	//----- nvinfo : EIATTR_PARAM_CBANK
	.align		4
        /*0088*/ 	.byte	0x04, 0x0a
        /*008a*/ 	.short	(.L_107 - .L_106)
	.align		4
.L_106:
        /*008c*/ 	.word	index@(.nv.constant0._Z12_matrixMulShPKfS0_Pfiii)
        /*0090*/ 	.short	0x0380
        /*0092*/ 	.short	0x0024


	//----- nvinfo : EIATTR_SW_WAR
	.align		4
.L_107:
        /*0094*/ 	.byte	0x04, 0x36
        /*0096*/ 	.short	(.L_109 - .L_108)
.L_108:
        /*0098*/ 	.word	0x00000008
.L_109:


//--------------------- .nv.info._Z10_matrixMulPKfS0_Pfiii --------------------------
	.section	.nv.info._Z10_matrixMulPKfS0_Pfiii,"",@"SHT_CUDA_INFO"
	.sectionflags	@""
	.align	4


	//----- nvinfo : EIATTR_CUDA_API_VERSION
	.align		4
        /*0000*/ 	.byte	0x04, 0x37
        /*0002*/ 	.short	(.L_111 - .L_110)
.L_110:
        /*0004*/ 	.word	0x00000082


	//----- nvinfo : EIATTR_KPARAM_INFO
	.align		4
.L_111:
        /*0008*/ 	.byte	0x04, 0x17
        /*000a*/ 	.short	(.L_113 - .L_112)
.L_112:
        /*000c*/ 	.word	0x00000000
        /*0010*/ 	.short	0x0005
        /*0012*/ 	.short	0x0020
        /*0014*/ 	.byte	0x00, 0xf0, 0x11, 0x00


	//----- nvinfo : EIATTR_KPARAM_INFO
	.align		4
.L_113:
        /*0018*/ 	.byte	0x04, 0x17
        /*001a*/ 	.short	(.L_115 - .L_114)
.L_114:
        /*001c*/ 	.word	0x00000000
        /*0020*/ 	.short	0x0004
        /*0022*/ 	.short	0x001c
        /*0024*/ 	.byte	0x00, 0xf0, 0x11, 0x00


	//----- nvinfo : EIATTR_KPARAM_INFO
	.align		4
.L_115:
        /*0028*/ 	.byte	0x04, 0x17
        /*002a*/ 	.short	(.L_117 - .L_116)
.L_116:
        /*002c*/ 	.word	0x00000000
        /*0030*/ 	.short	0x0003
        /*0032*/ 	.short	0x0018
        /*0034*/ 	.byte	0x00, 0xf0, 0x11, 0x00


	//----- nvinfo : EIATTR_KPARAM_INFO
	.align		4
.L_117:
        /*0038*/ 	.byte	0x04, 0x17
        /*003a*/ 	.short	(.L_119 - .L_118)
.L_118:
        /*003c*/ 	.word	0x00000000
        /*0040*/ 	.short	0x0002
        /*0042*/ 	.short	0x0010
        /*0044*/ 	.byte	0x00, 0xf5, 0x21, 0x00


	//----- nvinfo : EIATTR_KPARAM_INFO
	.align		4
.L_119:
        /*0048*/ 	.byte	0x04, 0x17
        /*004a*/ 	.short	(.L_121 - .L_120)
.L_120:
        /*004c*/ 	.word	0x00000000
        /*0050*/ 	.short	0x0001
        /*0052*/ 	.short	0x0008
        /*0054*/ 	.byte	0x00, 0xf5, 0x21, 0x00


	//----- nvinfo : EIATTR_KPARAM_INFO
	.align		4
.L_121:
        /*0058*/ 	.byte	0x04, 0x17
        /*005a*/ 	.short	(.L_123 - .L_122)
.L_122:
        /*005c*/ 	.word	0x00000000
        /*0060*/ 	.short	0x0000
        /*0062*/ 	.short	0x0000
        /*0064*/ 	.byte	0x00, 0xf5, 0x21, 0x00


	//----- nvinfo : EIATTR_SPARSE_MMA_MASK
	.align		4
.L_123:
        /*0068*/ 	.byte	0x03, 0x50
        /*006a*/ 	.short	0x0000


	//----- nvinfo : EIATTR_MAXREG_COUNT
	.align		4
        /*006c*/ 	.byte	0x03, 0x1b
        /*006e*/ 	.short	0x00ff


	//----- nvinfo : EIATTR_MERCURY_ISA_VERSION
	.align		4
        /*0070*/ 	.byte	0x03, 0x5f
        /*0072*/ 	.short	0x0101


	//----- nvinfo : EIATTR_VRC_CTA_INIT_COUNT
	.align		4
        /*0074*/ 	.byte	0x02, 0x4a
	.zero		1
	.zero		1


	//----- nvinfo : EIATTR_EXIT_INSTR_OFFSETS
	.align		4
        /*0078*/ 	.byte	0x04, 0x1c
        /*007a*/ 	.short	(.L_125 - .L_124)


	//   ....[0]....
.L_124:
        /*007c*/ 	.word	0x00000060


	//   ....[1]....
        /*0080*/ 	.word	0x00000680


	//   ....[2]....
        /*0084*/ 	.word	0x00000900


	//   ....[3]....
        /*0088*/ 	.word	0x00000a80


	//   ....[4]....
        /*008c*/ 	.word	0x00000b30


	//----- nvinfo : EIATTR_CBANK_PARAM_SIZE
	.align		4
.L_125:
        /*0090*/ 	.byte	0x03, 0x19
        /*0092*/ 	.short	0x0024


	//----- nvinfo : EIATTR_PARAM_CBANK
	.align		4
        /*0094*/ 	.byte	0x04, 0x0a
        /*0096*/ 	.short	(.L_127 - .L_126)
	.align		4
.L_126:
        /*0098*/ 	.word	index@(.nv.constant0._Z10_matrixMulPKfS0_Pfiii)
        /*009c*/ 	.short	0x0380
        /*009e*/ 	.short	0x0024


	//----- nvinfo : EIATTR_SW_WAR
	.align		4
.L_127:
        /*00a0*/ 	.byte	0x04, 0x36
        /*00a2*/ 	.short	(.L_129 - .L_128)
.L_128:
        /*00a4*/ 	.word	0x00000008
.L_129:


//--------------------- .nv.callgraph             --------------------------
	.section	.nv.callgraph,"",@"SHT_CUDA_CALLGRAPH"
	.align	4
	.sectionentsize	8
	.align		4
        /*0000*/ 	.word	0x00000000
	.align		4
        /*0004*/ 	.word	0xffffffff
	.align		4
        /*0008*/ 	.word	0x00000000
	.align		4
        /*000c*/ 	.word	0xfffffffe
	.align		4
        /*0010*/ 	.word	0x00000000
	.align		4
        /*0014*/ 	.word	0xfffffffd
	.align		4
        /*0018*/ 	.word	0x00000000
	.align		4
        /*001c*/ 	.word	0xfffffffc


//--------------------- .text._Z16_matrixMulShBcPdPKfS0_Pfiii --------------------------
	.section	.text._Z16_matrixMulShBcPdPKfS0_Pfiii,"ax",@progbits
	.align	128
        .global         _Z16_matrixMulShBcPdPKfS0_Pfiii
        .type           _Z16_matrixMulShBcPdPKfS0_Pfiii,@function
        .size           _Z16_matrixMulShBcPdPKfS0_Pfiii,(.L_x_29 - _Z16_matrixMulShBcPdPKfS0_Pfiii)
        .other          _Z16_matrixMulShBcPdPKfS0_Pfiii,@"STO_CUDA_ENTRY STV_DEFAULT"
_Z16_matrixMulShBcPdPKfS0_Pfiii:
.text._Z16_matrixMulShBcPdPKfS0_Pfiii:
[----:B------:R-:W-:Y:S01]  /*0000*/  LDC R1, c[0x0][0x37c] ;  /* 0x0000df00ff017b82 */ /* 0x000fe20000000800 */
[----:B------:R-:W0:Y:S01]  /*0010*/  S2R R2, SR_CTAID.X ;  /* 0x0000000000027919 */ /* 0x000e220000002500 */
[----:B------:R-:W1:Y:S01]  /*0020*/  LDCU UR8, c[0x0][0x39c] ;  /* 0x00007380ff0877ac */ /* 0x000e620008000800 */
[----:B------:R-:W-:Y:S01]  /*0030*/  HFMA2 R22, -RZ, RZ, 0, 0 ;  /* 0x00000000ff167431 */ /* 0x000fe200000001ff */
[----:B------:R-:W0:Y:S01]  /*0040*/  S2R R14, SR_TID.X ;  /* 0x00000000000e7919 */ /* 0x000e220000002100 */
[----:B------:R-:W0:Y:S01]  /*0050*/  LDCU UR4, c[0x0][0x360] ;  /* 0x00006c00ff0477ac */ /* 0x000e220008000800 */
[----:B------:R-:W2:Y:S01]  /*0060*/  S2R R3, SR_CTAID.Y ;  /* 0x0000000000037919 */ /* 0x000ea20000002600 */
[----:B------:R-:W2:Y:S01]  /*0070*/  LDCU UR5, c[0x0][0x364] ;  /* 0x00006c80ff0577ac */ /* 0x000ea20008000800 */
[----:B------:R-:W2:Y:S01]  /*0080*/  S2R R7, SR_TID.Y ;  /* 0x0000000000077919 */ /* 0x000ea20000002200 */
[----:B------:R-:W3:Y:S01]  /*0090*/  LDCU.64 UR6, c[0x0][0x358] ;  /* 0x00006b00ff0677ac */ /* 0x000ee20008000a00 */
[----:B-1----:R-:W-:Y:S01]  /*00a0*/  UISETP.GE.AND UP0, UPT, UR8, 0x10, UPT ;  /* 0x000000100800788c */ /* 0x002fe2000bf06270 */
[----:B0-----:R-:W-:-:S02]  /*00b0*/  IMAD R2, R2, UR4, R14 ;  /* 0x0000000402027c24 */ /* 0x001fc4000f8e020e */
[----:B--2---:R-:W-:-:S06]  /*00c0*/  IMAD R3, R3, UR5, R7 ;  /* 0x0000000503037c24 */ /* 0x004fcc000f8e0207 */
[----:B---3--:R-:W-:Y:S05]  /*00d0*/  BRA.U !UP0, `(.L_x_0) ;  /* 0x0000001d08087547 */ /* 0x008fea000b800000 */
[----:B------:R-:W0:Y:S01]  /*00e0*/  S2R R6, SR_CgaCtaId ;  /* 0x0000000000067919 */ /* 0x000e220000008800 */
[----:B------:R-:W-:Y:S01]  /*00f0*/  USHF.R.S32.HI UR4, URZ, 0x1f, UR8 ;  /* 0x0000001fff047899 */ /* 0x000fe20008011408 */
[----:B------:R-:W1:Y:S01]  /*0100*/  LDC R4, c[0x0][0x3a0] ;  /* 0x0000e800ff047b82 */ /* 0x000e620000000800 */
[----:B------:R-:W-:Y:S01]  /*0110*/  MOV R0, 0x400 ;  /* 0x0000040000007802 */ /* 0x000fe20000000f00 */
[----:B------:R-:W-:Y:S01]  /*0120*/  IMAD R8, R14, 0x11, R7 ;  /* 0x000000110e087824 */ /* 0x000fe200078e0207 */
[----:B------:R-:W-:Y:S01]  /*0130*/  ULEA.HI UR4, UR4, UR8, URZ, 0x4 ;  /* 0x0000000804047291 */ /* 0x000fe2000f8f20ff */
[----:B------:R-:W-:Y:S02]  /*0140*/  MOV R22, RZ ;  /* 0x000000ff00167202 */ /* 0x000fe40000000f00 */
[----:B------:R-:W-:Y:S01]  /*0150*/  IADD3 R5, PT, PT, R0, 0x440, RZ ;  /* 0x0000044000057810 */ /* 0x000fe20007ffe0ff */
[----:B------:R-:W-:Y:S01]  /*0160*/  USHF.R.S32.HI UR4, URZ, 0x4, UR4 ;  /* 0x00000004ff047899 */ /* 0x000fe20008011404 */
[----:B------:R-:W2:Y:S03]  /*0170*/  LDC.64 R12, c[0x0][0x380] ;  /* 0x0000e000ff0c7b82 */ /* 0x000ea60000000a00 */
[----:B------:R-:W-:-:S04]  /*0180*/  UIADD3 UR4, UPT, UPT, -UR4, URZ, URZ ;  /* 0x000000ff04047290 */ /* 0x000fc8000fffe1ff */
[----:B------:R-:W-:Y:S01]  /*0190*/  UISETP.GE.AND UP0, UPT, UR4, URZ, UPT ;  /* 0x000000ff0400728c */ /* 0x000fe2000bf06270 */
[----:B------:R-:W3:Y:S01]  /*01a0*/  LDC.64 R10, c[0x0][0x388] ;  /* 0x0000e200ff0a7b82 */ /* 0x000ee20000000a00 */
[C---:B0-----:R-:W-:Y:S02]  /*01b0*/  LEA R5, R6.reuse, R5, 0x18 ;  /* 0x0000000506057211 */ /* 0x041fe400078ec0ff */
[----:B------:R-:W-:Y:S01]  /*01c0*/  LEA R9, R6, R0, 0x18 ;  /* 0x0000000006097211 */ /* 0x000fe200078ec0ff */
[----:B------:R-:W-:Y:S01]  /*01d0*/  IMAD R0, R2, UR8, R7 ;  /* 0x0000000802007c24 */ /* 0x000fe2000f8e0207 */
[-C--:B------:R-:W-:Y:S02]  /*01e0*/  LEA R6, R7, R5.reuse, 0x2 ;  /* 0x0000000507067211 */ /* 0x080fe400078e10ff */
[----:B------:R-:W-:Y:S01]  /*01f0*/  LEA R7, R8, R5, 0x2 ;  /* 0x0000000508077211 */ /* 0x000fe200078e10ff */
[----:B-1----:R-:W-:Y:S01]  /*0200*/  IMAD R5, R14, R4, R3 ;  /* 0x000000040e057224 */ /* 0x002fe200078e0203 */
[----:B------:R-:W-:Y:S01]  /*0210*/  LEA R8, R8, R9, 0x2 ;  /* 0x0000000908087211 */ /* 0x000fe200078e10ff */
[----:B------:R-:W-:Y:S01]  /*0220*/  IMAD R9, R14, 0x44, R9 ;  /* 0x000000440e097824 */ /* 0x000fe200078e0209 */
[----:B------:R-:W-:Y:S06]  /*0230*/  BRA.U UP0, `(.L_x_1) ;  /* 0x0000001500bc7547 */ /* 0x000fec000b800000 */
[----:B------:R-:W-:Y:S02]  /*0240*/  UIADD3 UR5, UPT, UPT, -UR4, URZ, URZ ;  /* 0x000000ff04057290 */ /* 0x000fe4000fffe1ff */
[----:B------:R-:W-:Y:S02]  /*0250*/  UPLOP3.LUT UP0, UPT, UPT, UPT, UPT, 0x80, 0x8 ;  /* 0x000000000008789c */ /* 0x000fe40003f0f070 */
[----:B------:R-:W-:-:S09]  /*0260*/  UISETP.GT.AND UP1, UPT, UR5, 0x3, UPT ;  /* 0x000000030500788c */ /* 0x000fd2000bf24270 */
[----:B------:R-:W-:Y:S05]  /*0270*/  BRA.U !UP1, `(.L_x_2) ;  /* 0x0000000d09b87547 */ /* 0x000fea000b800000 */
[----:B------:R-:W0:Y:S01]  /*0280*/  LDC.64 R14, c[0x0][0x380] ;  /* 0x0000e000ff0e7b82 */ /* 0x000e220000000a00 */
[----:B------:R-:W-:-:S07]  /*0290*/  UPLOP3.LUT UP0, UPT, UPT, UPT, UPT, 0x40, 0x4 ;  /* 0x000000000004789c */ /* 0x000fce0003f0e870 */
[----:B------:R-:W1:Y:S04]  /*02a0*/  LDC.64 R16, c[0x0][0x388] ;  /* 0x0000e200ff107b82 */ /* 0x000e680000000a00 */
.L_x_3:
[----:B0-----:R-:W-:-:S04]  /*02b0*/  IMAD.WIDE.U32 R20, R0, 0x4, R14 ;  /* 0x0000000400147825 */ /* 0x001fc800078e000e */
[----:B-1----:R-:W-:Y:S01]  /*02c0*/  IMAD.WIDE.U32 R18, R5, 0x4, R16 ;  /* 0x0000000405127825 */ /* 0x002fe200078e0010 */
[----:B------:R-:W4:Y:S05]  /*02d0*/  LDG.E R25, desc[UR6][R20.64] ;  /* 0x0000000614197981 */ /* 0x000f2a000c1e1900 */
[----:B------:R-:W5:Y:S01]  /*02e0*/  LDG.E R18, desc[UR6][R18.64] ;  /* 0x0000000612127981 */ /* 0x000f62000c1e1900 */
[----:B------:R-:W-:-:S03]  /*02f0*/  LEA R5, R4, R5, 0x4 ;  /* 0x0000000504057211 */ /* 0x000fc600078e20ff */
[----:B----4-:R-:W-:Y:S04]  /*0300*/  STS [R8], R25 ;  /* 0x0000001908007388 */ /* 0x010fe80000000800 */
[----:B-----5:R-:W-:Y:S01]  /*0310*/  STS [R7], R18 ;  /* 0x0000001207007388 */ /* 0x020fe20000000800 */
[----:B------:R-:W-:Y:S06]  /*0320*/  BAR.SYNC.DEFER_BLOCKING 0x0 ;  /* 0x0000000000007b1d */ /* 0x000fec0000010000 */
[----:B------:R-:W-:Y:S04]  /*0330*/  LDS R27, [R9] ;  /* 0x00000000091b7984 */ /* 0x000fe80000000800 */
[----:B------:R-:W0:Y:S04]  /*0340*/  LDS R26, [R6] ;  /* 0x00000000061a7984 */ /* 0x000e280000000800 */
[----:B------:R-:W-:Y:S04]  /*0350*/  LDS R29, [R9+0x4] ;  /* 0x00000400091d7984 */ /* 0x000fe80000000800 */
[----:B------:R-:W1:Y:S04]  /*0360*/  LDS R28, [R6+0x44] ;  /* 0x00004400061c7984 */ /* 0x000e680000000800 */
[----:B------:R-:W-:Y:S04]  /*0370*/  LDS R23, [R9+0x8] ;  /* 0x0000080009177984 */ /* 0x000fe80000000800 */
[----:B------:R-:W4:Y:S04]  /*0380*/  LDS R24, [R6+0x88] ;  /* 0x0000880006187984 */ /* 0x000f280000000800 */
[----:B------:R-:W-:Y:S04]  /*0390*/  LDS R21, [R9+0xc] ;  /* 0x00000c0009157984 */ /* 0x000fe80000000800 */
[----:B------:R-:W5:Y:S04]  /*03a0*/  LDS R20, [R6+0xcc] ;  /* 0x0000cc0006147984 */ /* 0x000f680000000800 */
[----:B------:R-:W-:Y:S04]  /*03b0*/  LDS R18, [R9+0x10] ;  /* 0x0000100009127984 */ /* 0x000fe80000000800 */
[----:B------:R-:W2:Y:S01]  /*03c0*/  LDS R19, [R6+0x110] ;  /* 0x0001100006137984 */ /* 0x000ea20000000800 */
[----:B0-----:R-:W-:-:S03]  /*03d0*/  FFMA R26, R27, R26, R22 ;  /* 0x0000001a1b1a7223 */ /* 0x001fc60000000016 */
[----:B------:R-:W-:Y:S01]  /*03e0*/  LDS R22, [R9+0x14] ;  /* 0x0000140009167984 */ /* 0x000fe20000000800 */
[----:B-1----:R-:W-:-:S03]  /*03f0*/  FFMA R26, R29, R28, R26 ;  /* 0x0000001c1d1a7223 */ /* 0x002fc6000000001a */
[----:B------:R-:W-:Y:S01]  /*0400*/  LDS R28, [R6+0x374] ;  /* 0x00037400061c7984 */ /* 0x000fe20000000800 */
[----:B----4-:R-:W-:-:S03]  /*0410*/  FFMA R24, R23, R24, R26 ;  /* 0x0000001817187223 */ /* 0x010fc6000000001a */
[----:B------:R-:W0:Y:S04]  /*0420*/  LDS R23, [R6+0x154] ;  /* 0x0001540006177984 */ /* 0x000e280000000800 */
[----:B------:R-:W-:Y:S01]  /*0430*/  LDS R26, [R6+0x2ec] ;  /* 0x0002ec00061a7984 */ /* 0x000fe20000000800 */
[----:B-----5:R-:W-:-:S03]  /*0440*/  FFMA R25, R21, R20, R24 ;  /* 0x0000001415197223 */ /* 0x020fc60000000018 */
[----:B------:R-:W-:Y:S04]  /*0450*/  LDS R20, [R9+0x18] ;  /* 0x0000180009147984 */ /* 0x000fe80000000800 */
[----:B------:R-:W1:Y:S01]  /*0460*/  LDS R21, [R6+0x198] ;  /* 0x0001980006157984 */ /* 0x000e620000000800 */
[----:B--2---:R-:W-:-:S03]  /*0470*/  FFMA R27, R18, R19, R25 ;  /* 0x00000013121b7223 */ /* 0x004fc60000000019 */
[----:B------:R-:W-:Y:S04]  /*0480*/  LDS R25, [R9+0x1c] ;  /* 0x00001c0009197984 */ /* 0x000fe80000000800 */
[----:B------:R-:W2:Y:S04]  /*0490*/  LDS R24, [R6+0x1dc] ;  /* 0x0001dc0006187984 */ /* 0x000ea80000000800 */
[----:B------:R-:W-:Y:S04]  /*04a0*/  LDS R18, [R9+0x20] ;  /* 0x0000200009127984 */ /* 0x000fe80000000800 */
[----:B------:R-:W4:Y:S01]  /*04b0*/  LDS R19, [R6+0x220] ;  /* 0x0002200006137984 */ /* 0x000f220000000800 */
[----:B0-----:R-:W-:-:S03]  /*04c0*/  FFMA R23, R22, R23, R27 ;  /* 0x0000001716177223 */ /* 0x001fc6000000001b */
[----:B------:R-:W-:Y:S01]  /*04d0*/  LDS R27, [R6+0x3b8] ;  /* 0x0003b800061b7984 */ /* 0x000fe20000000800 */
[----:B-1----:R-:W-:-:S03]  /*04e0*/  FFMA R22, R20, R21, R23 ;  /* 0x0000001514167223 */ /* 0x002fc60000000017 */
[----:B------:R-:W-:Y:S04]  /*04f0*/  LDS R20, [R9+0x24] ;  /* 0x0000240009147984 */ /* 0x000fe80000000800 */
[----:B------:R-:W0:Y:S01]  /*0500*/  LDS R21, [R6+0x264] ;  /* 0x0002640006157984 */ /* 0x000e220000000800 */
[----:B--2---:R-:W-:-:S03]  /*0510*/  FFMA R23, R25, R24, R22 ;  /* 0x0000001819177223 */ /* 0x004fc60000000016 */
[----:B------:R-:W-:Y:S04]  /*0520*/  LDS R24, [R9+0x28] ;  /* 0x0000280009187984 */ /* 0x000fe80000000800 */
[----:B------:R-:W1:Y:S01]  /*0530*/  LDS R25, [R6+0x2a8] ;  /* 0x0002a80006197984 */ /* 0x000e620000000800 */
[----:B----4-:R-:W-:-:S03]  /*0540*/  FFMA R19, R18, R19, R23 ;  /* 0x0000001312137223 */ /* 0x010fc60000000017 */
[----:B------:R-:W2:Y:S04]  /*0550*/  LDS R18, [R9+0x2c] ;  /* 0x00002c0009127984 */ /* 0x000ea80000000800 */
[----:B------:R-:W-:Y:S04]  /*0560*/  LDS R23, [R9+0x30] ;  /* 0x0000300009177984 */ /* 0x000fe80000000800 */
[----:B------:R-:W4:Y:S01]  /*0570*/  LDS R22, [R6+0x330] ;  /* 0x0003300006167984 */ /* 0x000f220000000800 */
[----:B0-----:R-:W-:Y:S01]  /*0580*/  FFMA R19, R20, R21, R19 ;  /* 0x0000001514137223 */ /* 0x001fe20000000013 */
[----:B------:R-:W-:-:S03]  /*0590*/  IADD3 R21, PT, PT, R0, 0x10, RZ ;  /* 0x0000001000157810 */ /* 0x000fc60007ffe0ff */
[----:B-1----:R-:W-:Y:S02]  /*05a0*/  FFMA R19, R24, R25, R19 ;  /* 0x0000001918137223 */ /* 0x002fe40000000013 */
[----:B------:R-:W-:Y:S02]  /*05b0*/  LDS R24, [R9+0x38] ;  /* 0x0000380009187984 */ /* 0x000fe40000000800 */
[----:B--2---:R-:W-:Y:S01]  /*05c0*/  FFMA R20, R18, R26, R19 ;  /* 0x0000001a12147223 */ /* 0x004fe20000000013 */
[----:B------:R-:W-:Y:S01]  /*05d0*/  IMAD.WIDE.U32 R18, R21, 0x4, R14 ;  /* 0x0000000415127825 */ /* 0x000fe200078e000e */
[----:B------:R-:W0:Y:S04]  /*05e0*/  LDS R26, [R9+0x34] ;  /* 0x00003400091a7984 */ /* 0x000e280000000800 */
[----:B------:R-:W-:Y:S01]  /*05f0*/  LDS R25, [R9+0x3c] ;  /* 0x00003c0009197984 */ /* 0x000fe20000000800 */
[----:B----4-:R-:W-:-:S03]  /*0600*/  FFMA R23, R23, R22, R20 ;  /* 0x0000001617177223 */ /* 0x010fc60000000014 */
[----:B------:R-:W1:Y:S01]  /*0610*/  LDS R22, [R6+0x3fc] ;  /* 0x0003fc0006167984 */ /* 0x000e620000000800 */
[----:B------:R-:W-:Y:S01]  /*0620*/  BAR.SYNC.DEFER_BLOCKING 0x0 ;  /* 0x0000000000007b1d */ /* 0x000fe20000010000 */
[----:B------:R-:W-:-:S05]  /*0630*/  IMAD.WIDE.U32 R20, R5, 0x4, R16 ;  /* 0x0000000405147825 */ /* 0x000fca00078e0010 */
[----:B------:R-:W2:Y:S04]  /*0640*/  LDG.E R19, desc[UR6][R18.64] ;  /* 0x0000000612137981 */ /* 0x000ea8000c1e1900 */
[----:B------:R-:W4:Y:S01]  /*0650*/  LDG.E R20, desc[UR6][R20.64] ;  /* 0x0000000614147981 */ /* 0x000f22000c1e1900 */
[----:B0-----:R-:W-:-:S04]  /*0660*/  FFMA R23, R26, R28, R23 ;  /* 0x0000001c1a177223 */ /* 0x001fc80000000017 */
[----:B------:R-:W-:-:S04]  /*0670*/  FFMA R26, R24, R27, R23 ;  /* 0x0000001b181a7223 */ /* 0x000fc80000000017 */
[----:B-1----:R-:W-:Y:S01]  /*0680*/  FFMA R26, R25, R22, R26 ;  /* 0x00000016191a7223 */ /* 0x002fe2000000001a */
[----:B------:R-:W-:Y:S01]  /*0690*/  LEA R5, R4, R5, 0x4 ;  /* 0x0000000504057211 */ /* 0x000fe200078e20ff */
[----:B--2---:R-:W-:Y:S04]  /*06a0*/  STS [R8], R19 ;  /* 0x0000001308007388 */ /* 0x004fe80000000800 */
[----:B----4-:R-:W-:Y:S01]  /*06b0*/  STS [R7], R20 ;  /* 0x0000001407007388 */ /* 0x010fe20000000800 */
[----:B------:R-:W-:Y:S06]  /*06c0*/  BAR.SYNC.DEFER_BLOCKING 0x0 ;  /* 0x0000000000007b1d */ /* 0x000fec0000010000 */
[----:B------:R-:W-:Y:S04]  /*06d0*/  LDS R29, [R9] ;  /* 0x00000000091d7984 */ /* 0x000fe80000000800 */
[----:B------:R-:W0:Y:S04]  /*06e0*/  LDS R18, [R6] ;  /* 0x0000000006127984 */ /* 0x000e280000000800 */
[----:B------:R-:W-:Y:S04]  /*06f0*/  LDS R19, [R9+0x4] ;  /* 0x0000040009137984 */ /* 0x000fe80000000800 */
[----:B------:R-:W1:Y:S04]  /*0700*/  LDS R24, [R6+0x44] ;  /* 0x0000440006187984 */ /* 0x000e680000000800 */
[----:B------:R-:W-:Y:S04]  /*0710*/  LDS R22, [R9+0x8] ;  /* 0x0000080009167984 */ /* 0x000fe80000000800 */
[----:B------:R-:W2:Y:S04]  /*0720*/  LDS R23, [R6+0x88] ;  /* 0x0000880006177984 */ /* 0x000ea80000000800 */
[----:B------:R-:W-:Y:S04]  /*0730*/  LDS R25, [R9+0xc] ;  /* 0x00000c0009197984 */ /* 0x000fe80000000800 */
[----:B------:R-:W4:Y:S04]  /*0740*/  LDS R20, [R6+0xcc] ;  /* 0x0000cc0006147984 */ /* 0x000f280000000800 */
[----:B------:R-:W-:Y:S04]  /*0750*/  LDS R21, [R6+0x110] ;  /* 0x0001100006157984 */ /* 0x000fe80000000800 */
[----:B------:R-:W-:Y:S04]  /*0760*/  LDS R27, [R9+0x34] ;  /* 0x00003400091b7984 */ /* 0x000fe80000000800 */
[----:B------:R-:W-:Y:S01]  /*0770*/  LDS R28, [R6+0x374] ;  /* 0x00037400061c7984 */ /* 0x000fe20000000800 */
[----:B0-----:R-:W-:-:S03]  /*0780*/  FFMA R26, R29, R18, R26 ;  /* 0x000000121d1a7223 */ /* 0x001fc6000000001a */
[----:B------:R-:W0:Y:S01]  /*0790*/  LDS R18, [R9+0x10] ;  /* 0x0000100009127984 */ /* 0x000e220000000800 */
[----:B-1----:R-:W-:-:S04]  /*07a0*/  FFMA R19, R19, R24, R26 ;  /* 0x0000001813137223 */ /* 0x002fc8000000001a */
[----:B--2---:R-:W-:Y:S02]  /*07b0*/  FFMA R24, R22, R23, R19 ;  /* 0x0000001716187223 */ /* 0x004fe40000000013 */
[----:B------:R-:W-:Y:S04]  /*07c0*/  LDS R19, [R9+0x14] ;  /* 0x0000140009137984 */ /* 0x000fe80000000800 */
[----:B------:R-:W1:Y:S01]  /*07d0*/  LDS R22, [R6+0x154] ;  /* 0x0001540006167984 */ /* 0x000e620000000800 */
[----:B----4-:R-:W-:-:S03]  /*07e0*/  FFMA R25, R25, R20, R24 ;  /* 0x0000001419197223 */ /* 0x010fc60000000018 */
[----:B------:R-:W-:Y:S04]  /*07f0*/  LDS R20, [R9+0x18] ;  /* 0x0000180009147984 */ /* 0x000fe80000000800 */
[----:B------:R-:W2:Y:S04]  /*0800*/  LDS R23, [R6+0x198] ;  /* 0x0001980006177984 */ /* 0x000ea80000000800 */
[----:B------:R-:W-:Y:S01]  /*0810*/  LDS R24, [R6+0x1dc] ;  /* 0x0001dc0006187984 */ /* 0x000fe20000000800 */
[----:B0-----:R-:W-:-:S03]  /*0820*/  FFMA R26, R18, R21, R25 ;  /* 0x00000015121a7223 */ /* 0x001fc60000000019 */
[----:B------:R-:W0:Y:S04]  /*0830*/  LDS R25, [R9+0x1c] ;  /* 0x00001c0009197984 */ /* 0x000e280000000800 */
[----:B------:R-:W-:Y:S04]  /*0840*/  LDS R18, [R9+0x20] ;  /* 0x0000200009127984 */ /* 0x000fe80000000800 */
[----:B------:R-:W4:Y:S01]  /*0850*/  LDS R21, [R6+0x220] ;  /* 0x0002200006157984 */ /* 0x000f220000000800 */
[----:B-1----:R-:W-:-:S03]  /*0860*/  FFMA R19, R19, R22, R26 ;  /* 0x0000001613137223 */ /* 0x002fc6000000001a */
[----:B------:R-:W-:Y:S01]  /*0870*/  LDS R26, [R6+0x2ec] ;  /* 0x0002ec00061a7984 */ /* 0x000fe20000000800 */
[----:B--2---:R-:W-:-:S03]  /*0880*/  FFMA R22, R20, R23, R19 ;  /* 0x0000001714167223 */ /* 0x004fc60000000013 */
[----:B------:R-:W-:Y:S04]  /*0890*/  LDS R19, [R9+0x24] ;  /* 0x0000240009137984 */ /* 0x000fe80000000800 */
[----:B------:R-:W1:Y:S04]  /*08a0*/  LDS R20, [R6+0x264] ;  /* 0x0002640006147984 */ /* 0x000e680000000800 */
[----:B------:R-:W-:Y:S01]  /*08b0*/  LDS R23, [R9+0x28] ;  /* 0x0000280009177984 */ /* 0x000fe20000000800 */
[----:B0-----:R-:W-:-:S03]  /*08c0*/  FFMA R25, R25, R24, R22 ;  /* 0x0000001819197223 */ /* 0x001fc60000000016 */
[----:B------:R-:W0:Y:S04]  /*08d0*/  LDS R24, [R6+0x2a8] ;  /* 0x0002a80006187984 */ /* 0x000e280000000800 */
[----:B------:R-:W-:Y:S01]  /*08e0*/  LDS R22, [R9+0x30] ;  /* 0x0000300009167984 */ /* 0x000fe20000000800 */
[----:B----4-:R-:W-:-:S03]  /*08f0*/  FFMA R18, R18, R21, R25 ;  /* 0x0000001512127223 */ /* 0x010fc60000000019 */
[----:B------:R-:W2:Y:S04]  /*0900*/  LDS R25, [R9+0x2c] ;  /* 0x00002c0009197984 */ /* 0x000ea80000000800 */
[----:B------:R-:W4:Y:S01]  /*0910*/  LDS R21, [R6+0x330] ;  /* 0x0003300006157984 */ /* 0x000f220000000800 */
[----:B-1----:R-:W-:-:S04]  /*0920*/  FFMA R18, R19, R20, R18 ;  /* 0x0000001413127223 */ /* 0x002fc80000000012 */
[----:B0-----:R-:W-:Y:S02]  /*0930*/  FFMA R18, R23, R24, R18 ;  /* 0x0000001817127223 */ /* 0x001fe40000000012 */
[----:B------:R-:W-:Y:S04]  /*0940*/  LDS R24, [R9+0x3c] ;  /* 0x00003c0009187984 */ /* 0x000fe80000000800 */
[----:B------:R-:W-:Y:S01]  /*0950*/  LDS R23, [R6+0x3fc] ;  /* 0x0003fc0006177984 */ /* 0x000fe20000000800 */
[----:B--2---:R-:W-:-:S03]  /*0960*/  FFMA R25, R25, R26, R18 ;  /* 0x0000001a19197223 */ /* 0x004fc60000000012 */
[----:B------:R-:W-:Y:S01]  /*0970*/  LDS R26, [R6+0x3b8] ;  /* 0x0003b800061a7984 */ /* 0x000fe20000000800 */
[----:B----4-:R-:W-:-:S03]  /*0980*/  FFMA R22, R22, R21, R25 ;  /* 0x0000001516167223 */ /* 0x010fc60000000019 */
[----:B------:R-:W0:Y:S01]  /*0990*/  LDS R25, [R9+0x38] ;  /* 0x0000380009197984 */ /* 0x000e220000000800 */
[----:B------:R-:W-:Y:S01]  /*09a0*/  IADD3 R19, PT, PT, R0, 0x20, RZ ;  /* 0x0000002000137810 */ /* 0x000fe20007ffe0ff */
[----:B------:R-:W-:Y:S01]  /*09b0*/  IMAD.WIDE.U32 R20, R5, 0x4, R16 ;  /* 0x0000000405147825 */ /* 0x000fe200078e0010 */
[----:B------:R-:W-:Y:S03]  /*09c0*/  BAR.SYNC.DEFER_BLOCKING 0x0 ;  /* 0x0000000000007b1d */ /* 0x000fe60000010000 */
[----:B------:R-:W-:-:S06]  /*09d0*/  IMAD.WIDE.U32 R18, R19, 0x4, R14 ;  /* 0x0000000413127825 */ /* 0x000fcc00078e000e */
[----:B------:R-:W2:Y:S04]  /*09e0*/  LDG.E R19, desc[UR6][R18.64] ;  /* 0x0000000612137981 */ /* 0x000ea8000c1e1900 */
[----:B------:R-:W4:Y:S01]  /*09f0*/  LDG.E R21, desc[UR6][R20.64] ;  /* 0x0000000614157981 */ /* 0x000f22000c1e1900 */
[----:B------:R-:W-:-:S04]  /*0a00*/  FFMA R22, R27, R28, R22 ;  /* 0x0000001c1b167223 */ /* 0x000fc80000000016 */
[----:B0-----:R-:W-:-:S04]  /*0a10*/  FFMA R25, R25, R26, R22 ;  /* 0x0000001a19197223 */ /* 0x001fc80000000016 */
[----:B------:R-:W-:Y:S01]  /*0a20*/  FFMA R24, R24, R23, R25 ;  /* 0x0000001718187223 */ /* 0x000fe20000000019 */
        /* <DEDUP_REMOVED lines=11> */
[----:B------:R-:W-:Y:S04]  /*0ae0*/  LDS R21, [R6+0x110] ;  /* 0x0001100006157984 */ /* 0x000fe80000000800 */
[----:B------:R-:W-:Y:S01]  /*0af0*/  LDS R27, [R6+0x374] ;  /* 0x00037400061b7984 */ /* 0x000fe20000000800 */
[----:B0-----:R-:W-:-:S03]  /*0b00*/  FFMA R26, R29, R18, R24 ;  /* 0x000000121d1a7223 */ /* 0x001fc60000000018 */
[----:B------:R-:W0:Y:S04]  /*0b10*/  LDS R24, [R6+0xcc] ;  /* 0x0000cc0006187984 */ /* 0x000e280000000800 */
[----:B------:R-:W4:Y:S01]  /*0b20*/  LDS R18, [R9+0x10] ;  /* 0x0000100009127984 */ /* 0x000f220000000800 */
[----:B-1----:R-:W-:-:S03]  /*0b30*/  FFMA R22, R19, R22, R26 ;  /* 0x0000001613167223 */ /* 0x002fc6000000001a */
[----:B------:R-:W-:Y:S01]  /*0b40*/  LDS R19, [R9+0x14] ;  /* 0x0000140009137984 */ /* 0x000fe20000000800 */
[----:B--2---:R-:W-:-:S03]  /*0b50*/  FFMA R22, R23, R20, R22 ;  /* 0x0000001417167223 */ /* 0x004fc60000000016 */
[----:B------:R-:W1:Y:S04]  /*0b60*/  LDS R20, [R6+0x154] ;  /* 0x0001540006147984 */ /* 0x000e680000000800 */
[----:B------:R-:W-:Y:S01]  /*0b70*/  LDS R23, [R6+0x198] ;  /* 0x0001980006177984 */ /* 0x000fe20000000800 */
[----:B0-----:R-:W-:-:S03]  /*0b80*/  FFMA R25, R25, R24, R22 ;  /* 0x0000001819197223 */ /* 0x001fc60000000016 */
[----:B------:R-:W0:Y:S01]  /*0b90*/  LDS R22, [R9+0x18] ;  /* 0x0000180009167984 */ /* 0x000e220000000800 */
[----:B----4-:R-:W-:-:S03]  /*0ba0*/  FFMA R26, R18, R21, R25 ;  /* 0x00000015121a7223 */ /* 0x010fc60000000019 */
[----:B------:R-:W-:Y:S04]  /*0bb0*/  LDS R25, [R9+0x1c] ;  /* 0x00001c0009197984 */ /* 0x000fe80000000800 */
[----:B------:R-:W2:Y:S04]  /*0bc0*/  LDS R24, [R6+0x1dc] ;  /* 0x0001dc0006187984 */ /* 0x000ea80000000800 */
[----:B------:R-:W-:Y:S04]  /*0bd0*/  LDS R18, [R9+0x20] ;  /* 0x0000200009127984 */ /* 0x000fe80000000800 */
[----:B------:R-:W4:Y:S01]  /*0be0*/  LDS R21, [R6+0x220] ;  /* 0x0002200006157984 */ /* 0x000f220000000800 */
[----:B-1----:R-:W-:-:S03]  /*0bf0*/  FFMA R19, R19, R20, R26 ;  /* 0x0000001413137223 */ /* 0x002fc6000000001a */
[----:B------:R-:W-:Y:S04]  /*0c00*/  LDS R20, [R6+0x264] ;  /* 0x0002640006147984 */ /* 0x000fe80000000800 */
[----:B------:R-:W-:Y:S01]  /*0c10*/  LDS R26, [R6+0x2ec] ;  /* 0x0002ec00061a7984 */ /* 0x000fe20000000800 */
[----:B0-----:R-:W-:-:S03]  /*0c20*/  FFMA R22, R22, R23, R19 ;  /* 0x0000001716167223 */ /* 0x001fc60000000013 */
[----:B------:R-:W0:Y:S04]  /*0c30*/  LDS R19, [R9+0x24] ;  /* 0x0000240009137984 */ /* 0x000e280000000800 */
[----:B------:R-:W-:Y:S01]  /*0c40*/  LDS R23, [R9+0x28] ;  /* 0x0000280009177984 */ /* 0x000fe20000000800 */
[----:B--2---:R-:W-:-:S03]  /*0c50*/  FFMA R25, R25, R24, R22 ;  /* 0x0000001819197223 */ /* 0x004fc60000000016 */
[----:B------:R-:W1:Y:S04]  /*0c60*/  LDS R24, [R6+0x2a8] ;  /* 0x0002a80006187984 */ /* 0x000e680000000800 */
[----:B------:R-:W-:Y:S01]  /*0c70*/  LDS R22, [R6+0x330] ;  /* 0x0003300006167984 */ /* 0x000fe20000000800 */
[----:B----4-:R-:W-:-:S03]  /*0c80*/  FFMA R18, R18, R21, R25 ;  /* 0x0000001512127223 */ /* 0x010fc60000000019 */
[----:B------:R-:W2:Y:S04]  /*0c90*/  LDS R25, [R9+0x2c] ;  /* 0x00002c0009197984 */ /* 0x000ea80000000800 */
[----:B------:R-:W4:Y:S01]  /*0ca0*/  LDS R21, [R9+0x30] ;  /* 0x0000300009157984 */ /* 0x000f220000000800 */
[----:B0-----:R-:W-:-:S04]  /*0cb0*/  FFMA R18, R19, R20, R18 ;  /* 0x0000001413127223 */ /* 0x001fc80000000012 */
[----:B-1----:R-:W-:Y:S02]  /*0cc0*/  FFMA R18, R23, R24, R18 ;  /* 0x0000001817127223 */ /* 0x002fe40000000012 */
[----:B------:R-:W0:Y:S04]  /*0cd0*/  LDS R24, [R9+0x34] ;  /* 0x0000340009187984 */ /* 0x000e280000000800 */
[----:B------:R-:W-:Y:S01]  /*0ce0*/  LDS R23, [R6+0x3fc] ;  /* 0x0003fc0006177984 */ /* 0x000fe20000000800 */
[----:B--2---:R-:W-:-:S03]  /*0cf0*/  FFMA R26, R25, R26, R18 ;  /* 0x0000001a191a7223 */ /* 0x004fc60000000012 */
[----:B------:R-:W-:Y:S01]  /*0d00*/  LDS R25, [R9+0x38] ;  /* 0x0000380009197984 */ /* 0x000fe20000000800 */
[----:B----4-:R-:W-:-:S03]  /*0d10*/  FFMA R29, R21, R22, R26 ;  /* 0x00000016151d7223 */ /* 0x010fc6000000001a */
[----:B------:R-:W1:Y:S04]  /*0d20*/  LDS R26, [R6+0x3b8] ;  /* 0x0003b800061a7984 */ /* 0x000e680000000800 */
[----:B------:R-:W2:Y:S01]  /*0d30*/  LDS R22, [R9+0x3c] ;  /* 0x00003c0009167984 */ /* 0x000ea20000000800 */
[----:B------:R-:W-:Y:S01]  /*0d40*/  IADD3 R19, PT, PT, R0, 0x30, RZ ;  /* 0x0000003000137810 */ /* 0x000fe20007ffe0ff */
[----:B------:R-:W-:Y:S01]  /*0d50*/  IMAD.WIDE.U32 R20, R5, 0x4, R16 ;  /* 0x0000000405147825 */ /* 0x000fe200078e0010 */
[----:B------:R-:W-:Y:S03]  /*0d60*/  BAR.SYNC.DEFER_BLOCKING 0x0 ;  /* 0x0000000000007b1d */ /* 0x000fe60000010000 */
[----:B------:R-:W-:-:S06]  /*0d70*/  IMAD.WIDE.U32 R18, R19, 0x4, R14 ;  /* 0x0000000413127825 */ /* 0x000fcc00078e000e */
[----:B------:R1:W4:Y:S04]  /*0d80*/  LDG.E R18, desc[UR6][R18.64] ;  /* 0x0000000612127981 */ /* 0x000328000c1e1900 */
[----:B------:R-:W5:Y:S01]  /*0d90*/  LDG.E R20, desc[UR6][R20.64] ;  /* 0x0000000614147981 */ /* 0x000f62000c1e1900 */
[----:B0-----:R-:W-:-:S04]  /*0da0*/  FFMA R28, R24, R27, R29 ;  /* 0x0000001b181c7223 */ /* 0x001fc8000000001d */
[----:B-1----:R-:W-:-:S04]  /*0db0*/  FFMA R19, R25, R26, R28 ;  /* 0x0000001a19137223 */ /* 0x002fc8000000001c */
[----:B--2---:R-:W-:Y:S01]  /*0dc0*/  FFMA R23, R22, R23, R19 ;  /* 0x0000001716177223 */ /* 0x004fe20000000013 */
[----:B------:R-:W-:-:S04]  /*0dd0*/  UIADD3 UR4, UPT, UPT, UR4, 0x4, URZ ;  /* 0x0000000404047890 */ /* 0x000fc8000fffe0ff */
[----:B------:R-:W-:Y:S01]  /*0de0*/  UISETP.GE.AND UP1, UPT, UR4, -0x3, UPT ;  /* 0xfffffffd0400788c */ /* 0x000fe2000bf26270 */
[----:B------:R-:W-:Y:S02]  /*0df0*/  IADD3 R0, PT, PT, R0, 0x40, RZ ;  /* 0x0000004000007810 */ /* 0x000fe40007ffe0ff */
[----:B------:R-:W-:Y:S01]  /*0e00*/  LEA R5, R4, R5, 0x4 ;  /* 0x0000000504057211 */ /* 0x000fe200078e20ff */
        /* <DEDUP_REMOVED lines=12> */
[----:B------:R-:W5:Y:S04]  /*0ed0*/  LDS R21, [R6+0x110] ;  /* 0x0001100006157984 */ /* 0x000f680000000800 */
[----:B------:R-:W-:Y:S01]  /*0ee0*/  LDS R22, [R9+0x18] ;  /* 0x0000180009167984 */ /* 0x000fe20000000800 */
[----:B0-----:R-:W-:-:S03]  /*0ef0*/  FFMA R23, R24, R27, R23 ;  /* 0x0000001b18177223 */ /* 0x001fc60000000017 */
[----:B------:R-:W-:Y:S01]  /*0f00*/  LDS R24, [R9+0x14] ;  /* 0x0000140009187984 */ /* 0x000fe20000000800 */
[----:B-1----:R-:W-:-:S03]  /*0f10*/  FFMA R28, R28, R29, R23 ;  /* 0x0000001d1c1c7223 */ /* 0x002fc60000000017 */
[----:B------:R-:W-:Y:S01]  /*0f20*/  LDS R23, [R6+0x198] ;  /* 0x0001980006177984 */ /* 0x000fe20000000800 */
[----:B--2---:R-:W-:-:S03]  /*0f30*/  FFMA R26, R25, R26, R28 ;  /* 0x0000001a191a7223 */ /* 0x004fc6000000001c */
[----:B------:R-:W0:Y:S01]  /*0f40*/  LDS R25, [R6+0x154] ;  /* 0x0001540006197984 */ /* 0x000e220000000800 */
[----:B----4-:R-:W-:-:S03]  /*0f50*/  FFMA R27, R19, R18, R26 ;  /* 0x00000012131b7223 */ /* 0x010fc6000000001a */
[----:B------:R-:W-:Y:S04]  /*0f60*/  LDS R18, [R9+0x1c] ;  /* 0x00001c0009127984 */ /* 0x000fe80000000800 */
[----:B------:R-:W1:Y:S01]  /*0f70*/  LDS R19, [R6+0x1dc] ;  /* 0x0001dc0006137984 */ /* 0x000e620000000800 */
[----:B-----5:R-:W-:-:S03]  /*0f80*/  FFMA R21, R20, R21, R27 ;  /* 0x0000001514157223 */ /* 0x020fc6000000001b */
[----:B------:R-:W-:Y:S04]  /*0f90*/  LDS R20, [R9+0x20] ;  /* 0x0000200009147984 */ /* 0x000fe80000000800 */
[----:B------:R-:W-:Y:S01]  /*0fa0*/  LDS R26, [R9+0x3c] ;  /* 0x00003c00091a7984 */ /* 0x000fe20000000800 */
[----:B0-----:R-:W-:-:S03]  /*0fb0*/  FFMA R25, R24, R25, R21 ;  /* 0x0000001918197223 */ /* 0x001fc60000000015 */
[----:B------:R-:W0:Y:S01]  /*0fc0*/  LDS R21, [R6+0x220] ;  /* 0x0002200006157984 */ /* 0x000e220000000800 */
[----:B------:R-:W-:-:S03]  /*0fd0*/  FFMA R25, R22, R23, R25 ;  /* 0x0000001716197223 */ /* 0x000fc60000000019 */
[----:B------:R-:W-:Y:S04]  /*0fe0*/  LDS R22, [R9+0x24] ;  /* 0x0000240009167984 */ /* 0x000fe80000000800 */
[----:B------:R-:W2:Y:S01]  /*0ff0*/  LDS R23, [R6+0x264] ;  /* 0x0002640006177984 */ /* 0x000ea20000000800 */
[----:B-1----:R-:W-:-:S03]  /*1000*/  FFMA R27, R18, R19, R25 ;  /* 0x00000013121b7223 */ /* 0x002fc60000000019 */
[----:B------:R-:W-:Y:S04]  /*1010*/  LDS R25, [R9+0x28] ;  /* 0x0000280009197984 */ /* 0x000fe80000000800 */
[----:B------:R-:W1:Y:S04]  /*1020*/  LDS R24, [R6+0x2a8] ;  /* 0x0002a80006187984 */ /* 0x000e680000000800 */
[----:B------:R-:W-:Y:S04]  /*1030*/  LDS R18, [R9+0x2c] ;  /* 0x00002c0009127984 */ /* 0x000fe80000000800 */
[----:B------:R-:W4:Y:S01]  /*1040*/  LDS R19, [R6+0x2ec] ;  /* 0x0002ec0006137984 */ /* 0x000f220000000800 */
[----:B0-----:R-:W-:-:S03]  /*1050*/  FFMA R21, R20, R21, R27 ;  /* 0x0000001514157223 */ /* 0x001fc6000000001b */
[----:B------:R-:W-:Y:S01]  /*1060*/  LDS R20, [R6+0x330] ;  /* 0x0003300006147984 */ /* 0x000fe20000000800 */
[----:B--2---:R-:W-:-:S03]  /*1070*/  FFMA R22, R22, R23, R21 ;  /* 0x0000001716167223 */ /* 0x004fc60000000015 */
[----:B------:R-:W0:Y:S04]  /*1080*/  LDS R21, [R9+0x30] ;  /* 0x0000300009157984 */ /* 0x000e280000000800 */
[----:B------:R-:W-:Y:S01]  /*1090*/  LDS R23, [R6+0x374] ;  /* 0x0003740006177984 */ /* 0x000fe20000000800 */
[----:B-1----:R-:W-:-:S03]  /*10a0*/  FFMA R25, R25, R24, R22 ;  /* 0x0000001819197223 */ /* 0x002fc60000000016 */
[----:B------:R-:W1:Y:S04]  /*10b0*/  LDS R22, [R9+0x34] ;  /* 0x0000340009167984 */ /* 0x000e680000000800 */
[----:B------:R-:W-:Y:S01]  /*10c0*/  LDS R24, [R9+0x38] ;  /* 0x0000380009187984 */ /* 0x000fe20000000800 */
[----:B----4-:R-:W-:-:S03]  /*10d0*/  FFMA R18, R18, R19, R25 ;  /* 0x0000001312127223 */ /* 0x010fc60000000019 */
[----:B------:R-:W2:Y:S04]  /*10e0*/  LDS R19, [R6+0x3b8] ;  /* 0x0003b80006137984 */ /* 0x000ea80000000800 */
[----:B------:R-:W4:Y:S01]  /*10f0*/  LDS R25, [R6+0x3fc] ;  /* 0x0003fc0006197984 */ /* 0x000f220000000800 */
[----:B0-----:R-:W-:-:S04]  /*1100*/  FFMA R21, R21, R20, R18 ;  /* 0x0000001415157223 */ /* 0x001fc80000000012 */
[----:B-1----:R-:W-:-:S04]  /*1110*/  FFMA R21, R22, R23, R21 ;  /* 0x0000001716157223 */ /* 0x002fc80000000015 */
[----:B--2---:R-:W-:-:S04]  /*1120*/  FFMA R19, R24, R19, R21 ;  /* 0x0000001318137223 */ /* 0x004fc80000000015 */
[----:B----4-:R-:W-:Y:S01]  /*1130*/  FFMA R22, R26, R25, R19 ;  /* 0x000000191a167223 */ /* 0x010fe20000000013 */
[----:B------:R-:W-:Y:S06]  /*1140*/  BAR.SYNC.DEFER_BLOCKING 0x0 ;  /* 0x0000000000007b1d */ /* 0x000fec0000010000 */
[----:B------:R-:W-:Y:S05]  /*1150*/  BRA.U !UP1, `(.L_x_3) ;  /* 0xfffffff109547547 */ /* 0x000fea000b83ffff */
.L_x_2:
[----:B------:R-:W-:-:S04]  /*1160*/  UIADD3 UR5, UPT, UPT, -UR4, URZ, URZ ;  /* 0x000000ff04057290 */ /* 0x000fc8000fffe1ff */
[----:B------:R-:W-:-:S09]  /*1170*/  UISETP.GT.AND UP1, UPT, UR5, 0x1, UPT ;  /* 0x000000010500788c */ /* 0x000fd2000bf24270 */
[----:B------:R-:W-:Y:S05]  /*1180*/  BRA.U !UP1, `(.L_x_4) ;  /* 0x0000000509e07547 */ /* 0x000fea000b800000 */
[----:B------:R-:W0:Y:S08]  /*1190*/  LDC.64 R14, c[0x0][0x380] ;  /* 0x0000e000ff0e7b82 */ /* 0x000e300000000a00 */
[----:B------:R-:W1:Y:S01]  /*11a0*/  LDC.64 R16, c[0x0][0x388] ;  /* 0x0000e200ff107b82 */ /* 0x000e620000000a00 */
[----:B0-----:R-:W-:-:S05]  /*11b0*/  IMAD.WIDE.U32 R18, R0, 0x4, R14 ;  /* 0x0000000400127825 */ /* 0x001fca00078e000e */
[----:B------:R-:W4:Y:S01]  /*11c0*/  LDG.E R25, desc[UR6][R18.64] ;  /* 0x0000000612197981 */ /* 0x000f22000c1e1900 */
[----:B-1----:R-:W-:-:S06]  /*11d0*/  IMAD.WIDE.U32 R20, R5, 0x4, R16 ;  /* 0x0000000405147825 */ /* 0x002fcc00078e0010 */
[----:B------:R-:W5:Y:S01]  /*11e0*/  LDG.E R20, desc[UR6][R20.64] ;  /* 0x0000000614147981 */ /* 0x000f62000c1e1900 */
[----:B------:R-:W-:-:S05]  /*11f0*/  LEA R5, R4, R5, 0x4 ;  /* 0x0000000504057211 */ /* 0x000fca00078e20ff */
[----:B------:R-:W-:Y:S01]  /*1200*/  IMAD.WIDE.U32 R16, R5, 0x4, R16 ;  /* 0x0000000405107825 */ /* 0x000fe200078e0010 */
        /* <DEDUP_REMOVED lines=12> */
[----:B------:R-:W2:Y:S04]  /*12d0*/  LDS R21, [R6+0x110] ;  /* 0x0001100006157984 */ /* 0x000ea80000000800 */
[----:B------:R-:W-:Y:S01]  /*12e0*/  LDS R25, [R9+0x18] ;  /* 0x0000180009197984 */ /* 0x000fe20000000800 */
[----:B0-----:R-:W-:-:S03]  /*12f0*/  FFMA R26, R27, R26, R22 ;  /* 0x0000001a1b1a7223 */ /* 0x001fc60000000016 */
[----:B------:R-:W-:Y:S01]  /*1300*/  LDS R22, [R9+0x14] ;  /* 0x0000140009167984 */ /* 0x000fe20000000800 */
[----:B-1----:R-:W-:-:S04]  /*1310*/  FFMA R29, R29, R28, R26 ;  /* 0x0000001c1d1d7223 */ /* 0x002fc8000000001a */
[----:B----4-:R-:W-:Y:S02]  /*1320*/  FFMA R29, R24, R23, R29 ;  /* 0x00000017181d7223 */ /* 0x010fe4000000001d */
[----:B------:R-:W0:Y:S04]  /*1330*/  LDS R23, [R6+0x154] ;  /* 0x0001540006177984 */ /* 0x000e280000000800 */
[----:B------:R-:W1:Y:S01]  /*1340*/  LDS R24, [R6+0x198] ;  /* 0x0001980006187984 */ /* 0x000e620000000800 */
[----:B-----5:R-:W-:-:S03]  /*1350*/  FFMA R29, R18, R19, R29 ;  /* 0x00000013121d7223 */ /* 0x020fc6000000001d */
[----:B------:R-:W-:Y:S04]  /*1360*/  LDS R18, [R9+0x1c] ;  /* 0x00001c0009127984 */ /* 0x000fe80000000800 */
[----:B------:R-:W4:Y:S01]  /*1370*/  LDS R19, [R6+0x1dc] ;  /* 0x0001dc0006137984 */ /* 0x000f220000000800 */
[----:B--2---:R-:W-:-:S03]  /*1380*/  FFMA R21, R20, R21, R29 ;  /* 0x0000001514157223 */ /* 0x004fc6000000001d */
[----:B------:R-:W-:Y:S04]  /*1390*/  LDS R20, [R9+0x20] ;  /* 0x0000200009147984 */ /* 0x000fe80000000800 */
[----:B------:R-:W-:Y:S01]  /*13a0*/  LDS R29, [R9+0x30] ;  /* 0x00003000091d7984 */ /* 0x000fe20000000800 */
[----:B0-----:R-:W-:-:S03]  /*13b0*/  FFMA R22, R22, R23, R21 ;  /* 0x0000001716167223 */ /* 0x001fc60000000015 */
[----:B------:R-:W0:Y:S01]  /*13c0*/  LDS R21, [R6+0x220] ;  /* 0x0002200006157984 */ /* 0x000e220000000800 */
[----:B-1----:R-:W-:-:S03]  /*13d0*/  FFMA R25, R25, R24, R22 ;  /* 0x0000001819197223 */ /* 0x002fc60000000016 */
[----:B------:R-:W-:Y:S04]  /*13e0*/  LDS R22, [R9+0x24] ;  /* 0x0000240009167984 */ /* 0x000fe80000000800 */
[----:B------:R-:W1:Y:S01]  /*13f0*/  LDS R23, [R6+0x264] ;  /* 0x0002640006177984 */ /* 0x000e620000000800 */
[----:B----4-:R-:W-:-:S03]  /*1400*/  FFMA R27, R18, R19, R25 ;  /* 0x00000013121b7223 */ /* 0x010fc60000000019 */
[----:B------:R-:W-:Y:S04]  /*1410*/  LDS R24, [R9+0x28] ;  /* 0x0000280009187984 */ /* 0x000fe80000000800 */
[----:B------:R-:W2:Y:S04]  /*1420*/  LDS R25, [R6+0x2a8] ;  /* 0x0002a80006197984 */ /* 0x000ea80000000800 */
[----:B------:R-:W-:Y:S04]  /*1430*/  LDS R18, [R9+0x2c] ;  /* 0x00002c0009127984 */ /* 0x000fe80000000800 */
[----:B------:R-:W4:Y:S01]  /*1440*/  LDS R19, [R6+0x2ec] ;  /* 0x0002ec0006137984 */ /* 0x000f220000000800 */
[----:B0-----:R-:W-:-:S03]  /*1450*/  FFMA R21, R20, R21, R27 ;  /* 0x0000001514157223 */ /* 0x001fc6000000001b */
[----:B------:R-:W-:Y:S04]  /*1460*/  LDS R27, [R6+0x374] ;  /* 0x00037400061b7984 */ /* 0x000fe80000000800 */
[----:B------:R-:W-:Y:S01]  /*1470*/  LDS R20, [R6+0x3b8] ;  /* 0x0003b80006147984 */ /* 0x000fe20000000800 */
[----:B-1----:R-:W-:Y:S01]  /*1480*/  FFMA R21, R22, R23, R21 ;  /* 0x0000001716157223 */ /* 0x002fe20000000015 */
[----:B------:R-:W-:Y:S02]  /*1490*/  IADD3 R23, PT, PT, R0, 0x10, RZ ;  /* 0x0000001000177810 */ /* 0x000fe40007ffe0ff */
[----:B------:R-:W-:Y:S01]  /*14a0*/  LDS R22, [R6+0x3fc] ;  /* 0x0003fc0006167984 */ /* 0x000fe20000000800 */
[----:B--2---:R-:W-:Y:S02]  /*14b0*/  FFMA R21, R24, R25, R21 ;  /* 0x0000001918157223 */ /* 0x004fe40000000015 */
[----:B------:R-:W-:-:S02]  /*14c0*/  IMAD.WIDE.U32 R14, R23, 0x4, R14 ;  /* 0x00000004170e7825 */ /* 0x000fc400078e000e */
[----:B------:R-:W0:Y:S02]  /*14d0*/  LDS R23, [R6+0x330] ;  /* 0x0003300006177984 */ /* 0x000e240000000800 */
[----:B----4-:R-:W-:Y:S02]  /*14e0*/  FFMA R24, R18, R19, R21 ;  /* 0x0000001312187223 */ /* 0x010fe40000000015 */
[----:B------:R-:W1:Y:S04]  /*14f0*/  LDS R18, [R9+0x34] ;  /* 0x0000340009127984 */ /* 0x000e680000000800 */
[----:B------:R-:W2:Y:S04]  /*1500*/  LDS R19, [R9+0x38] ;  /* 0x0000380009137984 */ /* 0x000ea80000000800 */
[----:B------:R-:W4:Y:S01]  /*1510*/  LDS R21, [R9+0x3c] ;  /* 0x00003c0009157984 */ /* 0x000f220000000800 */
[----:B------:R-:W-:Y:S06]  /*1520*/  BAR.SYNC.DEFER_BLOCKING 0x0 ;  /* 0x0000000000007b1d */ /* 0x000fec0000010000 */
[----:B------:R-:W5:Y:S04]  /*1530*/  LDG.E R15, desc[UR6][R14.64] ;  /* 0x000000060e0f7981 */ /* 0x000f68000c1e1900 */
[----:B------:R-:W3:Y:S01]  /*1540*/  LDG.E R16, desc[UR6][R16.64] ;  /* 0x0000000610107981 */ /* 0x000ee2000c1e1900 */
[----:B0-----:R-:W-:-:S04]  /*1550*/  FFMA R29, R29, R23, R24 ;  /* 0x000000171d1d7223 */ /* 0x001fc80000000018 */
[----:B-1----:R-:W-:-:S04]  /*1560*/  FFMA R28, R18, R27, R29 ;  /* 0x0000001b121c7223 */ /* 0x002fc8000000001d */
[----:B--2---:R-:W-:-:S04]  /*1570*/  FFMA R20, R19, R20, R28 ;  /* 0x0000001413147223 */ /* 0x004fc8000000001c */
[----:B----4-:R-:W-:Y:S01]  /*1580*/  FFMA R20, R21, R22, R20 ;  /* 0x0000001615147223 */ /* 0x010fe20000000014 */
[----:B------:R-:W-:Y:S02]  /*1590*/  IADD3 R0, PT, PT, R0, 0x20, RZ ;  /* 0x0000002000007810 */ /* 0x000fe40007ffe0ff */
[----:B------:R-:W-:Y:S01]  /*15a0*/  LEA R5, R4, R5, 0x4 ;  /* 0x0000000504057211 */ /* 0x000fe200078e20ff */
[----:B------:R-:W-:Y:S02]  /*15b0*/  UIADD3 UR4, UPT, UPT, UR4, 0x2, URZ ;  /* 0x0000000204047890 */ /* 0x000fe4000fffe0ff */
[----:B------:R-:W-:Y:S01]  /*15c0*/  UPLOP3.LUT UP0, UPT, UPT, UPT, UPT, 0x40, 0x4 ;  /* 0x000000000004789c */ /* 0x000fe20003f0e870 */
[----:B-----5:R-:W-:Y:S04]  /*15d0*/  STS [R8], R15 ;  /* 0x0000000f08007388 */ /* 0x020fe80000000800 */
[----:B---3--:R-:W-:Y:S01]  /*15e0*/  STS [R7], R16 ;  /* 0x0000001007007388 */ /* 0x008fe20000000800 */
        /* <DEDUP_REMOVED lines=8> */
[----:B------:R-:W3:Y:S04]  /*1670*/  LDS R15, [R6+0xcc] ;  /* 0x0000cc00060f7984 */ /* 0x000ee80000000800 */
[----:B------:R-:W-:Y:S04]  /*1680*/  LDS R16, [R9+0x10] ;  /* 0x0000100009107984 */ /* 0x000fe80000000800 */
[----:B------:R-:W4:Y:S04]  /*1690*/  LDS R19, [R6+0x110] ;  /* 0x0001100006137984 */ /* 0x000f280000000800 */
[----:B------:R-:W-:Y:S01]  /*16a0*/  LDS R21, [R6+0x154] ;  /* 0x0001540006157984 */ /* 0x000fe20000000800 */
[----:B0-----:R-:W-:-:S03]  /*16b0*/  FFMA R26, R25, R26, R20 ;  /* 0x0000001a191a7223 */ /* 0x001fc60000000014 */
[----:B------:R-:W-:Y:S04]  /*16c0*/  LDS R22, [R9+0x18] ;  /* 0x0000180009167984 */ /* 0x000fe80000000800 */
[----:B------:R-:W0:Y:S01]  /*16d0*/  LDS R20, [R9+0x14] ;  /* 0x0000140009147984 */ /* 0x000e220000000800 */
[----:B-1----:R-:W-:-:S03]  /*16e0*/  FFMA R25, R23, R24, R26 ;  /* 0x0000001817197223 */ /* 0x002fc6000000001a */
[----:B------:R-:W1:Y:S04]  /*16f0*/  LDS R23, [R6+0x198] ;  /* 0x0001980006177984 */ /* 0x000e680000000800 */
[----:B------:R-:W-:Y:S01]  /*1700*/  LDS R24, [R9+0x20] ;  /* 0x0000200009187984 */ /* 0x000fe20000000800 */
[----:B--2---:R-:W-:-:S03]  /*1710*/  FFMA R25, R18, R17, R25 ;  /* 0x0000001112197223 */ /* 0x004fc60000000019 */
[----:B------:R-:W-:Y:S04]  /*1720*/  LDS R17, [R9+0x1c] ;  /* 0x00001c0009117984 */ /* 0x000fe80000000800 */
[----:B------:R-:W2:Y:S01]  /*1730*/  LDS R18, [R6+0x1dc] ;  /* 0x0001dc0006127984 */ /* 0x000ea20000000800 */
[----:B---3--:R-:W-:-:S03]  /*1740*/  FFMA R27, R14, R15, R25 ;  /* 0x0000000f0e1b7223 */ /* 0x008fc60000000019 */
[----:B------:R-:W3:Y:S04]  /*1750*/  LDS R25, [R6+0x220] ;  /* 0x0002200006197984 */ /* 0x000ee80000000800 */
[----:B------:R-:W-:Y:S04]  /*1760*/  LDS R15, [R9+0x24] ;  /* 0x00002400090f7984 */ /* 0x000fe80000000800 */
[----:B------:R-:W5:Y:S01]  /*1770*/  LDS R14, [R6+0x264] ;  /* 0x00026400060e7984 */ /* 0x000f620000000800 */
[----:B----4-:R-:W-:-:S03]  /*1780*/  FFMA R19, R16, R19, R27 ;  /* 0x0000001310137223 */ /* 0x010fc6000000001b */
[----:B------:R-:W-:Y:S01]  /*1790*/  LDS R16, [R9+0x28] ;  /* 0x0000280009107984 */ /* 0x000fe20000000800 */
[----:B0-----:R-:W-:-:S03]  /*17a0*/  FFMA R21, R20, R21, R19 ;  /* 0x0000001514157223 */ /* 0x001fc60000000013 */
[----:B------:R-:W0:Y:S01]  /*17b0*/  LDS R19, [R6+0x2a8] ;  /* 0x0002a80006137984 */ /* 0x000e220000000800 */
[----:B-1----:R-:W-:-:S03]  /*17c0*/  FFMA R22, R22, R23, R21 ;  /* 0x0000001716167223 */ /* 0x002fc60000000015 */
[----:B------:R-:W-:Y:S04]  /*17d0*/  LDS R20, [R9+0x2c] ;  /* 0x00002c0009147984 */ /* 0x000fe80000000800 */
[----:B------:R-:W1:Y:S01]  /*17e0*/  LDS R21, [R6+0x2ec] ;  /* 0x0002ec0006157984 */ /* 0x000e620000000800 */
[----:B--2---:R-:W-:-:S03]  /*17f0*/  FFMA R23, R17, R18, R22 ;  /* 0x0000001211177223 */ /* 0x004fc60000000016 */
[----:B------:R-:W-:Y:S01]  /*1800*/  LDS R17, [R9+0x30] ;  /* 0x0000300009117984 */ /* 0x000fe20000000800 */
[----:B---3--:R-:W-:-:S03]  /*1810*/  FFMA R24, R24, R25, R23 ;  /* 0x0000001918187223 */ /* 0x008fc60000000017 */
[----:B------:R-:W2:Y:S04]  /*1820*/  LDS R18, [R6+0x330] ;  /* 0x0003300006127984 */ /* 0x000ea80000000800 */
[----:B------:R-:W-:Y:S04]  /*1830*/  LDS R22, [R9+0x34] ;  /* 0x0000340009167984 */ /* 0x000fe80000000800 */
[----:B------:R-:W3:Y:S01]  /*1840*/  LDS R23, [R6+0x374] ;  /* 0x0003740006177984 */ /* 0x000ee20000000800 */
[----:B-----5:R-:W-:-:S03]  /*1850*/  FFMA R27, R15, R14, R24 ;  /* 0x0000000e0f1b7223 */ /* 0x020fc60000000018 */
[----:B------:R-:W-:Y:S04]  /*1860*/  LDS R24, [R9+0x38] ;  /* 0x0000380009187984 */ /* 0x000fe80000000800 */
[----:B------:R-:W4:Y:S04]  /*1870*/  LDS R25, [R6+0x3b8] ;  /* 0x0003b80006197984 */ /* 0x000f280000000800 */
[----:B------:R-:W-:Y:S04]  /*1880*/  LDS R14, [R9+0x3c] ;  /* 0x00003c00090e7984 */ /* 0x000fe80000000800 */
[----:B------:R-:W5:Y:S01]  /*1890*/  LDS R15, [R6+0x3fc] ;  /* 0x0003fc00060f7984 */ /* 0x000f620000000800 */
[----:B0-----:R-:W-:-:S04]  /*18a0*/  FFMA R19, R16, R19, R27 ;  /* 0x0000001310137223 */ /* 0x001fc8000000001b */
[----:B-1----:R-:W-:-:S04]  /*18b0*/  FFMA R20, R20, R21, R19 ;  /* 0x0000001514147223 */ /* 0x002fc80000000013 */
[----:B--2---:R-:W-:-:S04]  /*18c0*/  FFMA R17, R17, R18, R20 ;  /* 0x0000001211117223 */ /* 0x004fc80000000014 */
[----:B---3--:R-:W-:-:S04]  /*18d0*/  FFMA R17, R22, R23, R17 ;  /* 0x0000001716117223 */ /* 0x008fc80000000011 */
[----:B----4-:R-:W-:-:S04]  /*18e0*/  FFMA R17, R24, R25, R17 ;  /* 0x0000001918117223 */ /* 0x010fc80000000011 */
[----:B-----5:R-:W-:Y:S01]  /*18f0*/  FFMA R22, R14, R15, R17 ;  /* 0x0000000f0e167223 */ /* 0x020fe20000000011 */
[----:B------:R-:W-:Y:S06]  /*1900*/  BAR.SYNC.DEFER_BLOCKING 0x0 ;  /* 0x0000000000007b1d */ /* 0x000fec0000010000 */
.L_x_4:
[----:B------:R-:W-:-:S09]  /*1910*/  UISETP.NE.OR UP0, UPT, UR4, URZ, UP0 ;  /* 0x000000ff0400728c */ /* 0x000fd20008705670 */
[----:B------:R-:W-:Y:S05]  /*1920*/  BRA.U !UP0, `(.L_x_0) ;  /* 0x0000000108f47547 */ /* 0x000fea000b800000 */
.L_x_1:
[----:B--2---:R-:W-:-:S04]  /*1930*/  IMAD.WIDE.U32 R16, R0, 0x4, R12 ;  /* 0x0000000400107825 */ /* 0x004fc800078e000c */
[----:B---3--:R-:W-:Y:S02]  /*1940*/  IMAD.WIDE.U32 R14, R5, 0x4, R10 ;  /* 0x00000004050e7825 */ /* 0x008fe400078e000a */
[----:B------:R-:W2:Y:S04]  /*1950*/  LDG.E R17, desc[UR6][R16.64] ;  /* 0x0000000610117981 */ /* 0x000ea8000c1e1900 */
[----:B------:R-:W3:Y:S01]  /*1960*/  LDG.E R14, desc[UR6][R14.64] ;  /* 0x000000060e0e7981 */ /* 0x000ee2000c1e1900 */
[----:B------:R-:W-:Y:S01]  /*1970*/  UIADD3 UR4, UPT, UPT, UR4, 0x1, URZ ;  /* 0x0000000104047890 */ /* 0x000fe2000fffe0ff */
[----:B------:R-:W-:Y:S02]  /*1980*/  IADD3 R0, PT, PT, R0, 0x10, RZ ;  /* 0x0000001000007810 */ /* 0x000fe40007ffe0ff */
[----:B------:R-:W-:Y:S01]  /*1990*/  LEA R5, R4, R5, 0x4 ;  /* 0x0000000504057211 */ /* 0x000fe200078e20ff */
[----:B------:R-:W-:Y:S01]  /*19a0*/  UISETP.NE.AND UP0, UPT, UR4, URZ, UPT ;  /* 0x000000ff0400728c */ /* 0x000fe2000bf05270 */
[----:B--2---:R-:W-:Y:S04]  /*19b0*/  STS [R8], R17 ;  /* 0x0000001108007388 */ /* 0x004fe80000000800 */
        /* <DEDUP_REMOVED lines=15> */
[----:B------:R-:W-:Y:S01]  /*1ab0*/  LDS R24, [R9+0x14] ;  /* 0x0000140009187984 */ /* 0x000fe20000000800 */
[----:B-1----:R-:W-:-:S03]  /*1ac0*/  FFMA R27, R27, R28, R22 ;  /* 0x0000001c1b1b7223 */ /* 0x002fc60000000016 */
[----:B------:R-:W0:Y:S04]  /*1ad0*/  LDS R25, [R6+0x154] ;  /* 0x0001540006197984 */ /* 0x000e280000000800 */
[----:B------:R-:W-:Y:S01]  /*1ae0*/  LDS R14, [R9+0x1c] ;  /* 0x00001c00090e7984 */ /* 0x000fe20000000800 */
[----:B--2---:R-:W-:-:S03]  /*1af0*/  FFMA R23, R26, R23, R27 ;  /* 0x000000171a177223 */ /* 0x004fc6000000001b */
[----:B------:R-:W1:Y:S04]  /*1b00*/  LDS R15, [R6+0x1dc] ;  /* 0x0001dc00060f7984 */ /* 0x000e680000000800 */
[----:B------:R-:W-:Y:S01]  /*1b10*/  LDS R22, [R9+0x20] ;  /* 0x0000200009167984 */ /* 0x000fe20000000800 */
[----:B---3--:R-:W-:-:S03]  /*1b20*/  FFMA R27, R20, R21, R23 ;  /* 0x00000015141b7223 */ /* 0x008fc60000000017 */
[----:B------:R-:W2:Y:S04]  /*1b30*/  LDS R23, [R6+0x220] ;  /* 0x0002200006177984 */ /* 0x000ea80000000800 */
[----:B------:R-:W-:Y:S01]  /*1b40*/  LDS R21, [R9+0x24] ;  /* 0x0000240009157984 */ /* 0x000fe20000000800 */
[----:B----4-:R-:W-:-:S03]  /*1b50*/  FFMA R19, R18, R19, R27 ;  /* 0x0000001312137223 */ /* 0x010fc6000000001b */
[----:B------:R-:W3:Y:S04]  /*1b60*/  LDS R20, [R6+0x264] ;  /* 0x0002640006147984 */ /* 0x000ee80000000800 */
[----:B------:R-:W-:Y:S01]  /*1b70*/  LDS R18, [R9+0x28] ;  /* 0x0000280009127984 */ /* 0x000fe20000000800 */
[----:B0-----:R-:W-:-:S03]  /*1b80*/  FFMA R25, R24, R25, R19 ;  /* 0x0000001918197223 */ /* 0x001fc60000000013 */
[----:B------:R-:W0:Y:S01]  /*1b90*/  LDS R19, [R6+0x2a8] ;  /* 0x0002a80006137984 */ /* 0x000e220000000800 */
[----:B------:R-:W-:-:S03]  /*1ba0*/  FFMA R25, R16, R17, R25 ;  /* 0x0000001110197223 */ /* 0x000fc60000000019 */
[----:B------:R-:W-:Y:S01]  /*1bb0*/  LDS R16, [R9+0x2c] ;  /* 0x00002c0009107984 */ /* 0x000fe20000000800 */
[----:B-1----:R-:W-:-:S03]  /*1bc0*/  FFMA R25, R14, R15, R25 ;  /* 0x0000000f0e197223 */ /* 0x002fc60000000019 */
[----:B------:R-:W1:Y:S04]  /*1bd0*/  LDS R17, [R6+0x2ec] ;  /* 0x0002ec0006117984 */ /* 0x000e680000000800 */
[----:B------:R-:W-:Y:S01]  /*1be0*/  LDS R14, [R9+0x30] ;  /* 0x00003000090e7984 */ /* 0x000fe20000000800 */
[----:B--2---:R-:W-:-:S03]  /*1bf0*/  FFMA R24, R22, R23, R25 ;  /* 0x0000001716187223 */ /* 0x004fc60000000019 */
[----:B------:R-:W2:Y:S04]  /*1c00*/  LDS R15, [R6+0x330] ;  /* 0x00033000060f7984 */ /* 0x000ea80000000800 */
[----:B------:R-:W-:Y:S01]  /*1c10*/  LDS R22, [R9+0x34] ;  /* 0x0000340009167984 */ /* 0x000fe20000000800 */
[----:B---3--:R-:W-:-:S03]  /*1c20*/  FFMA R27, R21, R20, R24 ;  /* 0x00000014151b7223 */ /* 0x008fc60000000018 */
[----:B------:R-:W3:Y:S04]  /*1c30*/  LDS R23, [R6+0x374] ;  /* 0x0003740006177984 */ /* 0x000ee80000000800 */
        /* <DEDUP_REMOVED lines=11> */
[----:B------:R-:W-:Y:S05]  /*1cf0*/  BRA.U UP0, `(.L_x_1) ;  /* 0xfffffffd000c7547 */ /* 0x000fea000b83ffff */
.L_x_0:
[----:B------:R-:W0:Y:S01]  /*1d00*/  LDC.64 R4, c[0x0][0x390] ;  /* 0x0000e400ff047b82 */ /* 0x000e220000000a00 */
[----:B------:R-:W1:Y:S02]  /*1d10*/  LDCU UR4, c[0x0][0x3a0] ;  /* 0x00007400ff0477ac */ /* 0x000e640008000800 */
[----:B-1----:R-:W-:-:S04]  /*1d20*/  IMAD R3, R2, UR4, R3 ;  /* 0x0000000402037c24 */ /* 0x002fc8000f8e0203 */
[----:B0-----:R-:W-:-:S05]  /*1d30*/  IMAD.WIDE.U32 R2, R3, 0x4, R4 ;  /* 0x0000000403027825 */ /* 0x001fca00078e0004 */
[----:B------:R-:W-:Y:S01]  /*1d40*/  STG.E desc[UR6][R2.64], R22 ;  /* 0x0000001602007986 */ /* 0x000fe2000c101906 */
[----:B------:R-:W-:Y:S05]  /*1d50*/  EXIT ;  /* 0x000000000000794d */ /* 0x000fea0003800000 */
.L_x_5:
[----:B------:R-:W-:-:S00]  /*1d60*/  BRA `(.L_x_5) ;  /* 0xfffffffc00fc7947 */ /* 0x000fc0000383ffff */
[----:B------:R-:W-:-:S00]  /*1d70*/  NOP ;  /* 0x0000000000007918 */ /* 0x000fc00000000000 */
        /* <DEDUP_REMOVED lines=8> */
.L_x_29:


//--------------------- .text._Z14_matrixMulShBcPKfS0_Pfiii --------------------------
	.section	.text._Z14_matrixMulShBcPKfS0_Pfiii,"ax",@progbits
	.align	128
        .global         _Z14_matrixMulShBcPKfS0_Pfiii
        .type           _Z14_matrixMulShBcPKfS0_Pfiii,@function
        .size           _Z14_matrixMulShBcPKfS0_Pfiii,(.L_x_30 - _Z14_matrixMulShBcPKfS0_Pfiii)
        .other          _Z14_matrixMulShBcPKfS0_Pfiii,@"STO_CUDA_ENTRY STV_DEFAULT"
_Z14_matrixMulShBcPKfS0_Pfiii:
.text._Z14_matrixMulShBcPKfS0_Pfiii:
        /* <DEDUP_REMOVED lines=14> */
[----:B------:R-:W0:Y:S01]  /*00e0*/  S2UR UR6, SR_CgaCtaId ;  /* 0x00000000000679c3 */ /* 0x000e220000008800 */
[----:B------:R-:W-:Y:S01]  /*00f0*/  USHF.R.S32.HI UR4, URZ, 0x1f, UR10 ;  /* 0x0000001fff047899 */ /* 0x000fe2000801140a */
[----:B------:R-:W-:Y:S01]  /*0100*/  LEA R5, R3, R4, 0x4 ;  /* 0x0000000403057211 */ /* 0x000fe200078e20ff */
[----:B------:R-:W-:Y:S01]  /*0110*/  IMAD R0, R16, UR10, R4 ;  /* 0x0000000a10007c24 */ /* 0x000fe2000f8e0204 */
[----:B------:R-:W-:Y:S01]  /*0120*/  MOV R11, RZ ;  /* 0x000000ff000b7202 */ /* 0x000fe20000000f00 */
[----:B------:R-:W-:-:S03]  /*0130*/  ULEA.HI UR5, UR4, UR10, URZ, 0x4 ;  /* 0x0000000a04057291 */ /* 0x000fc6000f8f20ff */
[----:B------:R-:W1:Y:S01]  /*0140*/  LDC R2, c[0x0][0x3a0] ;  /* 0x0000e800ff027b82 */ /* 0x000e620000000800 */
[----:B------:R-:W-:Y:S01]  /*0150*/  USHF.R.S32.HI UR5, URZ, 0x4, UR5 ;  /* 0x00000004ff057899 */ /* 0x000fe20008011405 */
[----:B------:R-:W-:-:S03]  /*0160*/  UMOV UR4, 0x400 ;  /* 0x0000040000047882 */ /* 0x000fc60000000000 */
[----:B------:R-:W-:-:S03]  /*0170*/  UIADD3 UR5, UPT, UPT, -UR5, URZ, URZ ;  /* 0x000000ff05057290 */ /* 0x000fc6000fffe1ff */
[----:B------:R-:W2:Y:S01]  /*0180*/  LDC.64 R20, c[0x0][0x380] ;  /* 0x0000e000ff147b82 */ /* 0x000ea20000000a00 */
[----:B------:R-:W-:-:S07]  /*0190*/  UISETP.GE.AND UP0, UPT, UR5, URZ, UPT ;  /* 0x000000ff0500728c */ /* 0x000fce000bf06270 */
[----:B------:R-:W3:Y:S01]  /*01a0*/  LDC.64 R18, c[0x0][0x388] ;  /* 0x0000e200ff127b82 */ /* 0x000ee20000000a00 */
[----:B0-----:R-:W-:Y:S02]  /*01b0*/  ULEA UR7, UR6, UR4, 0x18 ;  /* 0x0000000406077291 */ /* 0x001fe4000f8ec0ff */
[----:B------:R-:W-:-:S04]  /*01c0*/  UIADD3 UR4, UPT, UPT, UR4, 0x400, URZ ;  /* 0x0000040004047890 */ /* 0x000fc8000fffe0ff */
[----:B------:R-:W-:Y:S01]  /*01d0*/  ULEA UR4, UR6, UR4, 0x18 ;  /* 0x0000000406047291 */ /* 0x000fe2000f8ec0ff */
[----:B-1----:R-:W-:Y:S01]  /*01e0*/  IMAD R17, R3, R2, R7 ;  /* 0x0000000203117224 */ /* 0x002fe200078e0207 */
[----:B------:R-:W-:Y:S02]  /*01f0*/  LEA R6, R5, UR7, 0x2 ;  /* 0x0000000705067c11 */ /* 0x000fe4000f8e10ff */
[----:B------:R-:W-:Y:S02]  /*0200*/  LEA R3, R3, UR7, 0x6 ;  /* 0x0000000703037c11 */ /* 0x000fe4000f8e30ff */
[----:B------:R-:W-:Y:S02]  /*0210*/  LEA R5, R5, UR4, 0x2 ;  /* 0x0000000405057c11 */ /* 0x000fe4000f8e10ff */
[----:B------:R-:W-:Y:S01]  /*0220*/  LEA R4, R4, UR4, 0x2 ;  /* 0x0000000404047c11 */ /* 0x000fe2000f8e10ff */
[----:B--2---:R-:W-:Y:S06]  /*0230*/  BRA.U UP0, `(.L_x_7) ;  /* 0x00000011009c7547 */ /* 0x004fec000b800000 */
[----:B------:R-:W-:Y:S02]  /*0240*/  UIADD3 UR4, UPT, UPT, -UR5, URZ, URZ ;  /* 0x000000ff05047290 */ /* 0x000fe4000fffe1ff */
[----:B------:R-:W-:Y:S02]  /*0250*/  UPLOP3.LUT UP0, UPT, UPT, UPT, UPT, 0x80, 0x8 ;  /* 0x000000000008789c */ /* 0x000fe40003f0f070 */
[----:B------:R-:W-:-:S09]  /*0260*/  UISETP.GT.AND UP1, UPT, UR4, 0x3, UPT ;  /* 0x000000030400788c */ /* 0x000fd2000bf24270 */
[----:B------:R-:W-:Y:S05]  /*0270*/  BRA.U !UP1, `(.L_x_8) ;  /* 0x0000000909f87547 */ /* 0x000fea000b800000 */
[----:B------:R-:W0:Y:S01]  /*0280*/  LDC.64 R24, c[0x0][0x380] ;  /* 0x0000e000ff187b82 */ /* 0x000e220000000a00 */
[----:B------:R-:W-:-:S07]  /*0290*/  UPLOP3.LUT UP0, UPT, UPT, UPT, UPT, 0x40, 0x4 ;  /* 0x000000000004789c */ /* 0x000fce0003f0e870 */
[----:B------:R-:W1:Y:S04]  /*02a0*/  LDC.64 R22, c[0x0][0x388] ;  /* 0x0000e200ff167b82 */ /* 0x000e680000000a00 */
.L_x_9:
[----:B0-----:R-:W-:-:S04]  /*02b0*/  IMAD.WIDE.U32 R26, R0, 0x4, R24 ;  /* 0x00000004001a7825 */ /* 0x001fc800078e0018 */
[----:B-1----:R-:W-:Y:S02]  /*02c0*/  IMAD.WIDE.U32 R8, R17, 0x4, R22 ;  /* 0x0000000411087825 */ /* 0x002fe400078e0016 */
[----:B------:R-:W2:Y:S04]  /*02d0*/  LDG.E R27, desc[UR8][R26.64] ;  /* 0x000000081a1b7981 */ /* 0x000ea8000c1e1900 */
[----:B------:R-:W4:Y:S01]  /*02e0*/  LDG.E R8, desc[UR8][R8.64] ;  /* 0x0000000808087981 */ /* 0x000f22000c1e1900 */
[----:B------:R-:W-:-:S03]  /*02f0*/  LEA R17, R2, R17, 0x4 ;  /* 0x0000001102117211 */ /* 0x000fc600078e20ff */
[----:B--2---:R-:W-:Y:S04]  /*0300*/  STS [R6], R27 ;  /* 0x0000001b06007388 */ /* 0x004fe80000000800 */
[----:B----4-:R-:W-:Y:S01]  /*0310*/  STS [R5], R8 ;  /* 0x0000000805007388 */ /* 0x010fe20000000800 */
[----:B------:R-:W-:Y:S06]  /*0320*/  BAR.SYNC.DEFER_BLOCKING 0x0 ;  /* 0x0000000000007b1d */ /* 0x000fec0000010000 */
[----:B------:R-:W-:Y:S04]  /*0330*/  LDS R10, [R4] ;  /* 0x00000000040a7984 */ /* 0x000fe80000000800 */
[----:B------:R-:W0:Y:S04]  /*0340*/  LDS.128 R12, [R3] ;  /* 0x00000000030c7984 */ /* 0x000e280000000c00 */
[----:B------:R-:W1:Y:S04]  /*0350*/  LDS R29, [R4+0x40] ;  /* 0x00004000041d7984 */ /* 0x000e680000000800 */
[----:B------:R-:W2:Y:S04]  /*0360*/  LDS R26, [R4+0x80] ;  /* 0x00008000041a7984 */ /* 0x000ea80000000800 */
[----:B------:R-:W4:Y:S04]  /*0370*/  LDS R28, [R4+0xc0] ;  /* 0x0000c000041c7984 */ /* 0x000f280000000800 */
[----:B------:R-:W-:Y:S01]  /*0380*/  LDS R27, [R4+0x140] ;  /* 0x00014000041b7984 */ /* 0x000fe20000000800 */
[----:B0-----:R-:W-:-:S03]  /*0390*/  FFMA R10, R12, R10, R11 ;  /* 0x0000000a0c0a7223 */ /* 0x001fc6000000000b */
[----:B------:R-:W-:Y:S01]  /*03a0*/  LDS R12, [R4+0x180] ;  /* 0x00018000040c7984 */ /* 0x000fe20000000800 */
[----:B-1----:R-:W-:-:S03]  /*03b0*/  FFMA R29, R29, R13, R10 ;  /* 0x0000000d1d1d7223 */ /* 0x002fc6000000000a */
[----:B------:R-:W-:Y:S01]  /*03c0*/  LDS R13, [R4+0x100] ;  /* 0x00010000040d7984 */ /* 0x000fe20000000800 */
[----:B--2---:R-:W-:-:S03]  /*03d0*/  FFMA R29, R26, R14, R29 ;  /* 0x0000000e1a1d7223 */ /* 0x004fc6000000001d */
[----:B------:R-:W0:Y:S01]  /*03e0*/  LDS.128 R8, [R3+0x10] ;  /* 0x0000100003087984 */ /* 0x000e220000000c00 */
[----:B----4-:R-:W-:-:S03]  /*03f0*/  FFMA R15, R28, R15, R29 ;  /* 0x0000000f1c0f7223 */ /* 0x010fc6000000001d */
[----:B------:R-:W1:Y:S04]  /*0400*/  LDS R26, [R4+0x1c0] ;  /* 0x0001c000041a7984 */ /* 0x000e680000000800 */
[----:B------:R-:W-:Y:S04]  /*0410*/  LDS R29, [R4+0x2c0] ;  /* 0x0002c000041d7984 */ /* 0x000fe80000000800 */
[----:B------:R-:W-:Y:S01]  /*0420*/  LDS R28, [R4+0x3c0] ;  /* 0x0003c000041c7984 */ /* 0x000fe20000000800 */
[----:B0-----:R-:W-:-:S04]  /*0430*/  FFMA R8, R8, R13, R15 ;  /* 0x0000000d08087223 */ /* 0x001fc8000000000f */
[----:B------:R-:W-:Y:S02]  /*0440*/  FFMA R27, R27, R9, R8 ;  /* 0x000000091b1b7223 */ /* 0x000fe40000000008 */
[----:B------:R-:W-:Y:S02]  /*0450*/  LDS R9, [R4+0x200] ;  /* 0x0002000004097984 */ /* 0x000fe40000000800 */
[----:B------:R-:W-:Y:S02]  /*0460*/  FFMA R27, R12, R10, R27 ;  /* 0x0000000a0c1b7223 */ /* 0x000fe4000000001b */
[----:B------:R-:W0:Y:S02]  /*0470*/  LDS.128 R12, [R3+0x20] ;  /* 0x00002000030c7984 */ /* 0x000e240000000c00 */
[----:B-1----:R-:W-:Y:S02]  /*0480*/  FFMA R11, R26, R11, R27 ;  /* 0x0000000b1a0b7223 */ /* 0x002fe4000000001b */
[----:B------:R-:W1:Y:S04]  /*0490*/  LDS R27, [R4+0x240] ;  /* 0x00024000041b7984 */ /* 0x000e680000000800 */
[----:B------:R-:W2:Y:S01]  /*04a0*/  LDS R8, [R4+0x280] ;  /* 0x0002800004087984 */ /* 0x000ea20000000800 */
[----:B0-----:R-:W-:-:S04]  /*04b0*/  FFMA R12, R12, R9, R11 ;  /* 0x000000090c0c7223 */ /* 0x001fc8000000000b */
[----:B-1----:R-:W-:Y:S02]  /*04c0*/  FFMA R27, R27, R13, R12 ;  /* 0x0000000d1b1b7223 */ /* 0x002fe4000000000c */
[----:B------:R-:W-:Y:S02]  /*04d0*/  LDS R13, [R4+0x300] ;  /* 0x00030000040d7984 */ /* 0x000fe40000000800 */
[----:B--2---:R-:W-:Y:S01]  /*04e0*/  FFMA R14, R8, R14, R27 ;  /* 0x0000000e080e7223 */ /* 0x004fe2000000001b */
[----:B------:R-:W-:Y:S01]  /*04f0*/  IADD3 R27, PT, PT, R0, 0x10, RZ ;  /* 0x00000010001b7810 */ /* 0x000fe20007ffe0ff */
[----:B------:R-:W0:Y:S02]  /*0500*/  LDS.128 R8, [R3+0x30] ;  /* 0x0000300003087984 */ /* 0x000e240000000c00 */
[----:B------:R-:W-:Y:S02]  /*0510*/  FFMA R15, R29, R15, R14 ;  /* 0x0000000f1d0f7223 */ /* 0x000fe4000000000e */
[----:B------:R-:W1:Y:S01]  /*0520*/  LDS R12, [R4+0x340] ;  /* 0x00034000040c7984 */ /* 0x000e620000000800 */
[----:B------:R-:W-:-:S04]  /*0530*/  IMAD.WIDE.U32 R26, R27, 0x4, R24 ;  /* 0x000000041b1a7825 */ /* 0x000fc800078e0018 */
[----:B0-----:R-:W-:-:S04]  /*0540*/  FFMA R13, R8, R13, R15 ;  /* 0x0000000d080d7223 */ /* 0x001fc8000000000f */
[----:B-1----:R-:W-:Y:S01]  /*0550*/  FFMA R13, R12, R9, R13 ;  /* 0x000000090c0d7223 */ /* 0x002fe2000000000d */
[----:B------:R-:W-:Y:S01]  /*0560*/  IMAD.WIDE.U32 R8, R17, 0x4, R22 ;  /* 0x0000000411087825 */ /* 0x000fe200078e0016 */
[----:B------:R-:W0:Y:S01]  /*0570*/  LDS R12, [R4+0x380] ;  /* 0x00038000040c7984 */ /* 0x000e220000000800 */
[----:B------:R-:W-:Y:S06]  /*0580*/  BAR.SYNC.DEFER_BLOCKING 0x0 ;  /* 0x0000000000007b1d */ /* 0x000fec0000010000 */
[----:B------:R-:W2:Y:S04]  /*0590*/  LDG.E R27, desc[UR8][R26.64] ;  /* 0x000000081a1b7981 */ /* 0x000ea8000c1e1900 */
[----:B------:R-:W4:Y:S01]  /*05a0*/  LDG.E R8, desc[UR8][R8.64] ;  /* 0x0000000808087981 */ /* 0x000f22000c1e1900 */
[----:B------:R-:W-:Y:S01]  /*05b0*/  LEA R17, R2, R17, 0x4 ;  /* 0x0000001102117211 */ /* 0x000fe200078e20ff */
[----:B0-----:R-:W-:-:S04]  /*05c0*/  FFMA R10, R12, R10, R13 ;  /* 0x0000000a0c0a7223 */ /* 0x001fc8000000000d */
[----:B------:R-:W-:Y:S01]  /*05d0*/  FFMA R11, R28, R11, R10 ;  /* 0x0000000b1c0b7223 */ /* 0x000fe2000000000a */
[----:B--2---:R-:W-:Y:S04]  /*05e0*/  STS [R6], R27 ;  /* 0x0000001b06007388 */ /* 0x004fe80000000800 */
[----:B----4-:R-:W-:Y:S01]  /*05f0*/  STS [R5], R8 ;  /* 0x0000000805007388 */ /* 0x010fe20000000800 */
[----:B------:R-:W-:Y:S06]  /*0600*/  BAR.SYNC.DEFER_BLOCKING 0x0 ;  /* 0x0000000000007b1d */ /* 0x000fec0000010000 */
[----:B------:R-:W-:Y:S04]  /*0610*/  LDS R29, [R4] ;  /* 0x00000000041d7984 */ /* 0x000fe80000000800 */
[----:B------:R-:W0:Y:S04]  /*0620*/  LDS.128 R12, [R3] ;  /* 0x00000000030c7984 */ /* 0x000e280000000c00 */
[----:B------:R-:W1:Y:S04]  /*0630*/  LDS R10, [R4+0x40] ;  /* 0x00004000040a7984 */ /* 0x000e680000000800 */
[----:B------:R-:W2:Y:S04]  /*0640*/  LDS R28, [R4+0x80] ;  /* 0x00008000041c7984 */ /* 0x000ea80000000800 */
[----:B------:R-:W4:Y:S01]  /*0650*/  LDS R26, [R4+0xc0] ;  /* 0x0000c000041a7984 */ /* 0x000f220000000800 */
        /* <DEDUP_REMOVED lines=8> */
[----:B------:R-:W2:Y:S04]  /*06e0*/  LDS R12, [R4+0x180] ;  /* 0x00018000040c7984 */ /* 0x000ea80000000800 */
[----:B------:R-:W4:Y:S04]  /*06f0*/  LDS R26, [R4+0x1c0] ;  /* 0x0001c000041a7984 */ /* 0x000f280000000800 */
[----:B------:R-:W-:Y:S01]  /*0700*/  LDS R28, [R4+0x3c0] ;  /* 0x0003c000041c7984 */ /* 0x000fe20000000800 */
[----:B0-----:R-:W-:-:S04]  /*0710*/  FFMA R8, R8, R13, R15 ;  /* 0x0000000d08087223 */ /* 0x001fc8000000000f */
[----:B-1----:R-:W-:Y:S02]  /*0720*/  FFMA R27, R27, R9, R8 ;  /* 0x000000091b1b7223 */ /* 0x002fe40000000008 */
[----:B------:R-:W-:Y:S02]  /*0730*/  LDS R9, [R4+0x200] ;  /* 0x0002000004097984 */ /* 0x000fe40000000800 */
[----:B--2---:R-:W-:Y:S02]  /*0740*/  FFMA R27, R12, R10, R27 ;  /* 0x0000000a0c1b7223 */ /* 0x004fe4000000001b */
[----:B------:R-:W0:Y:S02]  /*0750*/  LDS.128 R12, [R3+0x20] ;  /* 0x00002000030c7984 */ /* 0x000e240000000c00 */
[----:B----4-:R-:W-:Y:S02]  /*0760*/  FFMA R11, R26, R11, R27 ;  /* 0x0000000b1a0b7223 */ /* 0x010fe4000000001b */
        /* <DEDUP_REMOVED lines=64> */
[----:B------:R-:W-:Y:S01]  /*0b70*/  UIADD3 UR5, UPT, UPT, UR5, 0x4, URZ ;  /* 0x0000000405057890 */ /* 0x000fe2000fffe0ff */
[----:B------:R-:W-:-:S02]  /*0b80*/  IADD3 R0, PT, PT, R0, 0x40, RZ ;  /* 0x0000004000007810 */ /* 0x000fc40007ffe0ff */
[----:B------:R-:W-:Y:S01]  /*0b90*/  LEA R17, R2, R17, 0x4 ;  /* 0x0000001102117211 */ /* 0x000fe200078e20ff */
[----:B------:R-:W-:Y:S01]  /*0ba0*/  UISETP.GE.AND UP1, UPT, UR5, -0x3, UPT ;  /* 0xfffffffd0500788c */ /* 0x000fe2000bf26270 */
        /* <DEDUP_REMOVED lines=19> */
[----:B------:R-:W4:Y:S01]  /*0ce0*/  LDS R26, [R4+0x1c0] ;  /* 0x0001c000041a7984 */ /* 0x000f220000000800 */
[----:B0-----:R-:W-:-:S04]  /*0cf0*/  FFMA R8, R8, R13, R15 ;  /* 0x0000000d08087223 */ /* 0x001fc8000000000f */
[----:B-1----:R-:W-:Y:S02]  /*0d00*/  FFMA R27, R27, R9, R8 ;  /* 0x000000091b1b7223 */ /* 0x002fe40000000008 */
[----:B------:R-:W-:Y:S02]  /*0d10*/  LDS R9, [R4+0x200] ;  /* 0x0002000004097984 */ /* 0x000fe40000000800 */
[----:B--2---:R-:W-:Y:S02]  /*0d20*/  FFMA R27, R12, R10, R27 ;  /* 0x0000000a0c1b7223 */ /* 0x004fe4000000001b */
[----:B------:R-:W0:Y:S02]  /*0d30*/  LDS.128 R12, [R3+0x20] ;  /* 0x00002000030c7984 */ /* 0x000e240000000c00 */
[----:B----4-:R-:W-:Y:S02]  /*0d40*/  FFMA R11, R26, R11, R27 ;  /* 0x0000000b1a0b7223 */ /* 0x010fe4000000001b */
        /* <DEDUP_REMOVED lines=12> */
[----:B-1----:R-:W-:-:S04]  /*0e10*/  FFMA R9, R27, R9, R8 ;  /* 0x000000091b097223 */ /* 0x002fc80000000008 */
[----:B--2---:R-:W-:-:S04]  /*0e20*/  FFMA R10, R12, R10, R9 ;  /* 0x0000000a0c0a7223 */ /* 0x004fc80000000009 */
[----:B------:R-:W-:Y:S01]  /*0e30*/  FFMA R11, R29, R11, R10 ;  /* 0x0000000b1d0b7223 */ /* 0x000fe2000000000a */
[----:B------:R-:W-:Y:S06]  /*0e40*/  BAR.SYNC.DEFER_BLOCKING 0x0 ;  /* 0x0000000000007b1d */ /* 0x000fec0000010000 */
[----:B------:R-:W-:Y:S05]  /*0e50*/  BRA.U !UP1, `(.L_x_9) ;  /* 0xfffffff509147547 */ /* 0x000fea000b83ffff */
.L_x_8:
[----:B------:R-:W-:-:S04]  /*0e60*/  UIADD3 UR4, UPT, UPT, -UR5, URZ, URZ ;  /* 0x000000ff05047290 */ /* 0x000fc8000fffe1ff */
[----:B------:R-:W-:-:S09]  /*0e70*/  UISETP.GT.AND UP1, UPT, UR4, 0x1, UPT ;  /* 0x000000010400788c */ /* 0x000fd2000bf24270 */
[----:B------:R-:W-:Y:S05]  /*0e80*/  BRA.U !UP1, `(.L_x_10) ;  /* 0x0000000509807547 */ /* 0x000fea000b800000 */
[----:B------:R-:W0:Y:S08]  /*0e90*/  LDC.64 R24, c[0x0][0x380] ;  /* 0x0000e000ff187b82 */ /* 0x000e300000000a00 */
[----:B------:R-:W1:Y:S01]  /*0ea0*/  LDC.64 R22, c[0x0][0x388] ;  /* 0x0000e200ff167b82 */ /* 0x000e620000000a00 */
[----:B0-----:R-:W-:-:S06]  /*0eb0*/  IMAD.WIDE.U32 R26, R0, 0x4, R24 ;  /* 0x00000004001a7825 */ /* 0x001fcc00078e0018 */
[----:B------:R-:W2:Y:S01]  /*0ec0*/  LDG.E R27, desc[UR8][R26.64] ;  /* 0x000000081a1b7981 */ /* 0x000ea2000c1e1900 */
[----:B-1----:R-:W-:-:S06]  /*0ed0*/  IMAD.WIDE.U32 R8, R17, 0x4, R22 ;  /* 0x0000000411087825 */ /* 0x002fcc00078e0016 */
[----:B------:R-:W4:Y:S01]  /*0ee0*/  LDG.E R8, desc[UR8][R8.64] ;  /* 0x0000000808087981 */ /* 0x000f22000c1e1900 */
[----:B------:R-:W-:-:S05]  /*0ef0*/  LEA R17, R2, R17, 0x4 ;  /* 0x0000001102117211 */ /* 0x000fca00078e20ff */
[----:B------:R-:W-:Y:S01]  /*0f00*/  IMAD.WIDE.U32 R22, R17, 0x4, R22 ;  /* 0x0000000411167825 */ /* 0x000fe200078e0016 */
        /* <DEDUP_REMOVED lines=12> */
[----:B------:R-:W-:Y:S04]  /*0fd0*/  LDS R13, [R4+0x100] ;  /* 0x00010000040d7984 */ /* 0x000fe80000000800 */
[----:B------:R-:W0:Y:S01]  /*0fe0*/  LDS.128 R8, [R3+0x10] ;  /* 0x0000100003087984 */ /* 0x000e220000000c00 */
[----:B--2---:R-:W-:-:S03]  /*0ff0*/  FFMA R29, R26, R14, R29 ;  /* 0x0000000e1a1d7223 */ /* 0x004fc6000000001d */
[----:B------:R-:W1:Y:S01]  /*1000*/  LDS R26, [R4+0x1c0] ;  /* 0x0001c000041a7984 */ /* 0x000e620000000800 */
[----:B----4-:R-:W-:-:S03]  /*1010*/  FFMA R15, R28, R15, R29 ;  /* 0x0000000f1c0f7223 */ /* 0x010fc6000000001d */
        /* <DEDUP_REMOVED lines=9> */
[----:B------:R-:W2:Y:S04]  /*10b0*/  LDS R8, [R4+0x2c0] ;  /* 0x0002c00004087984 */ /* 0x000ea80000000800 */
[----:B------:R-:W-:Y:S01]  /*10c0*/  LDS R26, [R4+0x3c0] ;  /* 0x0003c000041a7984 */ /* 0x000fe20000000800 */
[----:B0-----:R-:W-:Y:S01]  /*10d0*/  FFMA R12, R12, R9, R27 ;  /* 0x000000090c0c7223 */ /* 0x001fe2000000001b */
[----:B------:R-:W-:-:S02]  /*10e0*/  IADD3 R9, PT, PT, R0, 0x10, RZ ;  /* 0x0000001000097810 */ /* 0x000fc40007ffe0ff */
[----:B------:R-:W-:Y:S01]  /*10f0*/  LDS R27, [R4+0x380] ;  /* 0x00038000041b7984 */ /* 0x000fe20000000800 */
[----:B------:R-:W-:-:S04]  /*1100*/  FFMA R12, R29, R13, R12 ;  /* 0x0000000d1d0c7223 */ /* 0x000fc8000000000c */
[----:B-1----:R-:W-:Y:S01]  /*1110*/  FFMA R11, R11, R14, R12 ;  /* 0x0000000e0b0b7223 */ /* 0x002fe2000000000c */
[----:B------:R-:W-:Y:S01]  /*1120*/  IMAD.WIDE.U32 R24, R9, 0x4, R24 ;  /* 0x0000000409187825 */ /* 0x000fe200078e0018 */
[----:B------:R-:W-:Y:S03]  /*1130*/  LDS R12, [R4+0x300] ;  /* 0x00030000040c7984 */ /* 0x000fe60000000800 */
[----:B--2---:R-:W-:Y:S02]  /*1140*/  FFMA R15, R8, R15, R11 ;  /* 0x0000000f080f7223 */ /* 0x004fe4000000000b */
[----:B------:R-:W0:Y:S01]  /*1150*/  LDS.128 R8, [R3+0x30] ;  /* 0x0000300003087984 */ /* 0x000e220000000c00 */
[----:B------:R-:W-:Y:S06]  /*1160*/  BAR.SYNC.DEFER_BLOCKING 0x0 ;  /* 0x0000000000007b1d */ /* 0x000fec0000010000 */
[----:B------:R-:W2:Y:S04]  /*1170*/  LDG.E R24, desc[UR8][R24.64] ;  /* 0x0000000818187981 */ /* 0x000ea8000c1e1900 */
[----:B------:R-:W4:Y:S01]  /*1180*/  LDG.E R22, desc[UR8][R22.64] ;  /* 0x0000000816167981 */ /* 0x000f22000c1e1900 */
[----:B0-----:R-:W-:-:S04]  /*1190*/  FFMA R8, R8, R12, R15 ;  /* 0x0000000c08087223 */ /* 0x001fc8000000000f */
[----:B------:R-:W-:-:S04]  /*11a0*/  FFMA R8, R28, R9, R8 ;  /* 0x000000091c087223 */ /* 0x000fc80000000008 */
[----:B------:R-:W-:-:S04]  /*11b0*/  FFMA R27, R27, R10, R8 ;  /* 0x0000000a1b1b7223 */ /* 0x000fc80000000008 */
[----:B------:R-:W-:Y:S01]  /*11c0*/  FFMA R11, R26, R11, R27 ;  /* 0x0000000b1a0b7223 */ /* 0x000fe2000000001b */
[----:B------:R-:W-:Y:S02]  /*11d0*/  IADD3 R0, PT, PT, R0, 0x20, RZ ;  /* 0x0000002000007810 */ /* 0x000fe40007ffe0ff */
[----:B------:R-:W-:Y:S01]  /*11e0*/  LEA R17, R2, R17, 0x4 ;  /* 0x0000001102117211 */ /* 0x000fe200078e20ff */
[----:B------:R-:W-:Y:S02]  /*11f0*/  UIADD3 UR5, UPT, UPT, UR5, 0x2, URZ ;  /* 0x0000000205057890 */ /* 0x000fe4000fffe0ff */
[----:B------:R-:W-:Y:S01]  /*1200*/  UPLOP3.LUT UP0, UPT, UPT, UPT, UPT, 0x40, 0x4 ;  /* 0x000000000004789c */ /* 0x000fe20003f0e870 */
        /* <DEDUP_REMOVED lines=8> */
[----:B------:R-:W-:Y:S04]  /*1290*/  LDS R23, [R4+0x100] ;  /* 0x0001000004177984 */ /* 0x000fe80000000800 */
[----:B------:R-:W-:Y:S04]  /*12a0*/  LDS R22, [R4+0x140] ;  /* 0x0001400004167984 */ /* 0x000fe80000000800 */
[----:B------:R-:W-:Y:S04]  /*12b0*/  LDS R26, [R4+0x1c0] ;  /* 0x0001c000041a7984 */ /* 0x000fe80000000800 */
[----:B------:R-:W-:Y:S01]  /*12c0*/  LDS R27, [R4+0x200] ;  /* 0x00020000041b7984 */ /* 0x000fe20000000800 */
[----:B0-----:R-:W-:-:S03]  /*12d0*/  FFMA R29, R12, R29, R11 ;  /* 0x0000001d0c1d7223 */ /* 0x001fc6000000000b */
[----:B------:R-:W0:Y:S01]  /*12e0*/  LDS.128 R8, [R3+0x10] ;  /* 0x0000100003087984 */ /* 0x000e220000000c00 */
[----:B-1----:R-:W-:-:S04]  /*12f0*/  FFMA R28, R28, R13, R29 ;  /* 0x0000000d1c1c7223 */ /* 0x002fc8000000001d */
[----:B--2---:R-:W-:Y:S02]  /*1300*/  FFMA R13, R25, R14, R28 ;  /* 0x0000000e190d7223 */ /* 0x004fe4000000001c */
[----:B------:R-:W1:Y:S02]  /*1310*/  LDS R25, [R4+0x180] ;  /* 0x0001800004197984 */ /* 0x000e640000000800 */
[----:B----4-:R-:W-:Y:S02]  /*1320*/  FFMA R13, R24, R15, R13 ;  /* 0x0000000f180d7223 */ /* 0x010fe4000000000d */
[----:B------:R-:W-:Y:S02]  /*1330*/  LDS R24, [R4+0x240] ;  /* 0x0002400004187984 */ /* 0x000fe40000000800 */
[----:B0-----:R-:W-:Y:S02]  /*1340*/  FFMA R23, R8, R23, R13 ;  /* 0x0000001708177223 */ /* 0x001fe4000000000d */
[----:B------:R-:W0:Y:S02]  /*1350*/  LDS.128 R12, [R3+0x20] ;  /* 0x00002000030c7984 */ /* 0x000e240000000c00 */
[----:B------:R-:W-:-:S02]  /*1360*/  FFMA R22, R22, R9, R23 ;  /* 0x0000000916167223 */ /* 0x000fc40000000017 */
[----:B------:R-:W2:Y:S02]  /*1370*/  LDS R23, [R4+0x280] ;  /* 0x0002800004177984 */ /* 0x000ea40000000800 */
[----:B-1----:R-:W-:Y:S02]  /*1380*/  FFMA R25, R25, R10, R22 ;  /* 0x0000000a19197223 */ /* 0x002fe40000000016 */
[----:B------:R-:W1:Y:S02]  /*1390*/  LDS R22, [R4+0x2c0] ;  /* 0x0002c00004167984 */ /* 0x000e640000000800 */
[----:B------:R-:W-:Y:S02]  /*13a0*/  FFMA R11, R26, R11, R25 ;  /* 0x0000000b1a0b7223 */ /* 0x000fe40000000019 */
[----:B------:R-:W-:Y:S02]  /*13b0*/  LDS R25, [R4+0x300] ;  /* 0x0003000004197984 */ /* 0x000fe40000000800 */
[----:B0-----:R-:W-:-:S02]  /*13c0*/  FFMA R27, R12, R27, R11 ;  /* 0x0000001b0c1b7223 */ /* 0x001fc4000000000b */
[----:B------:R-:W0:Y:S02]  /*13d0*/  LDS.128 R8, [R3+0x30] ;  /* 0x0000300003087984 */ /* 0x000e240000000c00 */
[----:B------:R-:W-:Y:S02]  /*13e0*/  FFMA R24, R24, R13, R27 ;  /* 0x0000000d18187223 */ /* 0x000fe4000000001b */
[----:B------:R-:W4:Y:S04]  /*13f0*/  LDS R27, [R4+0x340] ;  /* 0x00034000041b7984 */ /* 0x000f280000000800 */
[----:B------:R-:W5:Y:S04]  /*1400*/  LDS R13, [R4+0x380] ;  /* 0x00038000040d7984 */ /* 0x000f680000000800 */
[----:B------:R-:W3:Y:S01]  /*1410*/  LDS R12, [R4+0x3c0] ;  /* 0x0003c000040c7984 */ /* 0x000ee20000000800 */
[----:B--2---:R-:W-:-:S04]  /*1420*/  FFMA R23, R23, R14, R24 ;  /* 0x0000000e17177223 */ /* 0x004fc80000000018 */
[----:B-1----:R-:W-:-:S04]  /*1430*/  FFMA R15, R22, R15, R23 ;  /* 0x0000000f160f7223 */ /* 0x002fc80000000017 */
[----:B0-----:R-:W-:-:S04]  /*1440*/  FFMA R8, R8, R25, R15 ;  /* 0x0000001908087223 */ /* 0x001fc8000000000f */
[----:B----4-:R-:W-:-:S04]  /*1450*/  FFMA R8, R27, R9, R8 ;  /* 0x000000091b087223 */ /* 0x010fc80000000008 */
[----:B-----5:R-:W-:-:S04]  /*1460*/  FFMA R13, R13, R10, R8 ;  /* 0x0000000a0d0d7223 */ /* 0x020fc80000000008 */
[----:B---3--:R-:W-:Y:S01]  /*1470*/  FFMA R11, R12, R11, R13 ;  /* 0x0000000b0c0b7223 */ /* 0x008fe2000000000d */
[----:B------:R-:W-:Y:S06]  /*1480*/  BAR.SYNC.DEFER_BLOCKING 0x0 ;  /* 0x0000000000007b1d */ /* 0x000fec0000010000 */
.L_x_10:
[----:B------:R-:W-:-:S09]  /*1490*/  UISETP.NE.OR UP0, UPT, UR5, URZ, UP0 ;  /* 0x000000ff0500728c */ /* 0x000fd20008705670 */
[----:B------:R-:W-:Y:S05]  /*14a0*/  BRA.U !UP0, `(.L_x_6) ;  /* 0x0000000108c47547 */ /* 0x000fea000b800000 */
.L_x_7:
[----:B------:R-:W-:-:S04]  /*14b0*/  IMAD.WIDE.U32 R26, R0, 0x4, R20 ;  /* 0x00000004001a7825 */ /* 0x000fc800078e0014 */
        /* <DEDUP_REMOVED lines=11> */
[----:B------:R-:W0:Y:S04]  /*1570*/  LDS.128 R12, [R3] ;  /* 0x00000000030c7984 */ /* 0x000e280000000c00 */
[----:B------:R-:W1:Y:S04]  /*1580*/  LDS R29, [R4+0x40] ;  /* 0x00004000041d7984 */ /* 0x000e680000000800 */
[----:B------:R-:W2:Y:S04]  /*1590*/  LDS R23, [R4+0x80] ;  /* 0x0000800004177984 */ /* 0x000ea80000000800 */
[----:B------:R-:W3:Y:S04]  /*15a0*/  LDS R24, [R4+0xc0] ;  /* 0x0000c00004187984 */ /* 0x000ee80000000800 */
        /* <DEDUP_REMOVED lines=8> */
[----:B---3--:R-:W-:Y:S02]  /*1630*/  FFMA R13, R24, R15, R13 ;  /* 0x0000000f180d7223 */ /* 0x008fe4000000000d */
[----:B------:R-:W-:Y:S02]  /*1640*/  LDS R24, [R4+0x240] ;  /* 0x0002400004187984 */ /* 0x000fe40000000800 */
[----:B0-----:R-:W-:Y:S02]  /*1650*/  FFMA R27, R8, R25, R13 ;  /* 0x00000019081b7223 */ /* 0x001fe4000000000d */
[----:B------:R-:W-:Y:S02]  /*1660*/  LDS R25, [R4+0x200] ;  /* 0x0002000004197984 */ /* 0x000fe40000000800 */
[----:B------:R-:W-:-:S02]  /*1670*/  FFMA R22, R22, R9, R27 ;  /* 0x0000000916167223 */ /* 0x000fc4000000001b */
[----:B------:R-:W0:Y:S02]  /*1680*/  LDS.128 R12, [R3+0x20] ;  /* 0x00002000030c7984 */ /* 0x000e240000000c00 */
[----:B-1----:R-:W-:Y:S02]  /*1690*/  FFMA R9, R23, R10, R22 ;  /* 0x0000000a17097223 */ /* 0x002fe40000000016 */
[----:B------:R-:W1:Y:S02]  /*16a0*/  LDS R23, [R4+0x280] ;  /* 0x0002800004177984 */ /* 0x000e640000000800 */
[----:B------:R-:W-:Y:S02]  /*16b0*/  FFMA R9, R26, R11, R9 ;  /* 0x0000000b1a097223 */ /* 0x000fe40000000009 */
[----:B------:R-:W2:Y:S02]  /*16c0*/  LDS R22, [R4+0x2c0] ;  /* 0x0002c00004167984 */ /* 0x000ea40000000800 */
[----:B0-----:R-:W-:-:S02]  /*16d0*/  FFMA R27, R12, R25, R9 ;  /* 0x000000190c1b7223 */ /* 0x001fc40000000009 */
[----:B------:R-:W-:Y:S02]  /*16e0*/  LDS R25, [R4+0x300] ;  /* 0x0003000004197984 */ /* 0x000fe40000000800 */
[----:B------:R-:W-:Y:S02]  /*16f0*/  FFMA R24, R24, R13, R27 ;  /* 0x0000000d18187223 */ /* 0x000fe4000000001b */
[----:B------:R-:W0:Y:S02]  /*1700*/  LDS.128 R8, [R3+0x30] ;  /* 0x0000300003087984 */ /* 0x000e240000000c00 */
[----:B-1----:R-:W-:Y:S02]  /*1710*/  FFMA R23, R23, R14, R24 ;  /* 0x0000000e17177223 */ /* 0x002fe40000000018 */
[----:B------:R-:W1:Y:S02]  /*1720*/  LDS R27, [R4+0x340] ;  /* 0x00034000041b7984 */ /* 0x000e640000000800 */
[----:B--2---:R-:W-:-:S02]  /*1730*/  FFMA R15, R22, R15, R23 ;  /* 0x0000000f160f7223 */ /* 0x004fc40000000017 */
[----:B------:R-:W2:Y:S04]  /*1740*/  LDS R13, [R4+0x380] ;  /* 0x00038000040d7984 */ /* 0x000ea80000000800 */
[----:B------:R-:W3:Y:S01]  /*1750*/  LDS R12, [R4+0x3c0] ;  /* 0x0003c000040c7984 */ /* 0x000ee20000000800 */
[----:B0-----:R-:W-:-:S04]  /*1760*/  FFMA R8, R8, R25, R15 ;  /* 0x0000001908087223 */ /* 0x001fc8000000000f */
[----:B-1----:R-:W-:-:S04]  /*1770*/  FFMA R8, R27, R9, R8 ;  /* 0x000000091b087223 */ /* 0x002fc80000000008 */
[----:B--2---:R-:W-:-:S04]  /*1780*/  FFMA R13, R13, R10, R8 ;  /* 0x0000000a0d0d7223 */ /* 0x004fc80000000008 */
[----:B---3--:R-:W-:Y:S01]  /*1790*/  FFMA R11, R12, R11, R13 ;  /* 0x0000000b0c0b7223 */ /* 0x008fe2000000000d */
[----:B------:R-:W-:Y:S06]  /*17a0*/  BAR.SYNC.DEFER_BLOCKING 0x0 ;  /* 0x0000000000007b1d */ /* 0x000fec0000010000 */
[----:B------:R-:W-:Y:S05]  /*17b0*/  BRA.U UP0, `(.L_x_7) ;  /* 0xfffffffd003c7547 */ /* 0x000fea000b83ffff */
.L_x_6:
[----:B------:R-:W0:Y:S01]  /*17c0*/  LDC.64 R2, c[0x0][0x390] ;  /* 0x0000e400ff027b82 */ /* 0x000e220000000a00 */
[----:B------:R-:W1:Y:S02]  /*17d0*/  LDCU UR4, c[0x0][0x3a0] ;  /* 0x00007400ff0477ac */ /* 0x000e640008000800 */
[----:B-1----:R-:W-:-:S04]  /*17e0*/  IMAD R7, R16, UR4, R7 ;  /* 0x0000000410077c24 */ /* 0x002fc8000f8e0207 */
[----:B0-----:R-:W-:-:S05]  /*17f0*/  IMAD.WIDE.U32 R2, R7, 0x4, R2 ;  /* 0x0000000407027825 */ /* 0x001fca00078e0002 */
[----:B------:R-:W-:Y:S01]  /*1800*/  STG.E desc[UR8][R2.64], R11 ;  /* 0x0000000b02007986 */ /* 0x000fe2000c101908 */
[----:B------:R-:W-:Y:S05]  /*1810*/  EXIT ;  /* 0x000000000000794d */ /* 0x000fea0003800000 */
.L_x_11:
        /* <DEDUP_REMOVED lines=14> */
.L_x_30:


//--------------------- .text._Z13_matrixMulSh2PKfS0_Pfiii --------------------------
	.section	.text._Z13_matrixMulSh2PKfS0_Pfiii,"ax",@progbits
	.align	128
        .global         _Z13_matrixMulSh2PKfS0_Pfiii
        .type           _Z13_matrixMulSh2PKfS0_Pfiii,@function
        .size           _Z13_matrixMulSh2PKfS0_Pfiii,(.L_x_31 - _Z13_matrixMulSh2PKfS0_Pfiii)
        .other          _Z13_matrixMulSh2PKfS0_Pfiii,@"STO_CUDA_ENTRY STV_DEFAULT"
_Z13_matrixMulSh2PKfS0_Pfiii:
.text._Z13_matrixMulSh2PKfS0_Pfiii:
[----:B------:R-:W-:Y:S01]  /*0000*/  LDC R1, c[0x0][0x37c] ;  /* 0x0000df00ff017b82 */ /* 0x000fe20000000800 */
[----:B------:R-:W0:Y:S01]  /*0010*/  S2R R2, SR_CTAID.X ;  /* 0x0000000000027919 */ /* 0x000e220000002500 */
[----:B------:R-:W1:Y:S01]  /*0020*/  LDCU UR10, c[0x0][0x39c] ;  /* 0x00007380ff0a77ac */ /* 0x000e620008000800 */
[----:B------:R-:W-:Y:S01]  /*0030*/  HFMA2 R22, -RZ, RZ, 0, 0 ;  /* 0x00000000ff167431 */ /* 0x000fe200000001ff */
[----:B------:R-:W0:Y:S01]  /*0040*/  S2R R7, SR_TID.X ;  /* 0x0000000000077919 */ /* 0x000e220000002100 */
[----:B------:R-:W2:Y:S01]  /*0050*/  LDCU UR5, c[0x0][0x360] ;  /* 0x00006c00ff0577ac */ /* 0x000ea20008000800 */
[----:B------:R-:W3:Y:S01]  /*0060*/  S2R R3, SR_CTAID.Y ;  /* 0x0000000000037919 */ /* 0x000ee20000002600 */
[----:B------:R-:W2:Y:S01]  /*0070*/  LDCU UR6, c[0x0][0x364] ;  /* 0x00006c80ff0677ac */ /* 0x000ea20008000800 */
[----:B------:R-:W3:Y:S01]  /*0080*/  S2R R14, SR_TID.Y ;  /* 0x00000000000e7919 */ /* 0x000ee20000002200 */
[----:B------:R-:W4:Y:S01]  /*0090*/  LDCU.64 UR8, c[0x0][0x358] ;  /* 0x00006b00ff0877ac */ /* 0x000f220008000a00 */
[----:B-1----:R-:W-:-:S02]  /*00a0*/  UISETP.GE.AND UP0, UPT, UR10, 0x10, UPT ;  /* 0x000000100a00788c */ /* 0x002fc4000bf06270 */
[----:B--2---:R-:W-:Y:S02]  /*00b0*/  UIMAD UR4, UR5, UR6, URZ ;  /* 0x00000006050472a4 */ /* 0x004fe4000f8e02ff */
[----:B0-----:R-:W-:Y:S02]  /*00c0*/  IMAD R2, R2, UR5, R7 ;  /* 0x0000000502027c24 */ /* 0x001fe4000f8e0207 */
[----:B---3--:R-:W-:-:S03]  /*00d0*/  IMAD R3, R3, UR6, R14 ;  /* 0x0000000603037c24 */ /* 0x008fc6000f8e020e */
[----:B----4-:R-:W-:Y:S05]  /*00e0*/  BRA.U !UP0, `(.L_x_12) ;  /* 0x0000001d08047547 */ /* 0x010fea000b800000 */
        /* <DEDUP_REMOVED lines=13> */
[----:B0-----:R-:W-:-:S04]  /*01c0*/  ULEA UR5, UR7, UR5, 0x18 ;  /* 0x0000000507057291 */ /* 0x001fc8000f8ec0ff */
[----:B------:R-:W-:Y:S02]  /*01d0*/  ULEA UR4, UR4, UR5, 0x2 ;  /* 0x0000000504047291 */ /* 0x000fe4000f8e10ff */
[C---:B------:R-:W-:Y:S01]  /*01e0*/  LEA R6, R7.reuse, UR5, 0x2 ;  /* 0x0000000507067c11 */ /* 0x040fe2000f8e10ff */
[----:B-1----:R-:W-:Y:S01]  /*01f0*/  IMAD R5, R7, R4, R3 ;  /* 0x0000000407057224 */ /* 0x002fe200078e0203 */
[C---:B------:R-:W-:Y:S02]  /*0200*/  LEA R7, R8.reuse, UR5, 0x2 ;  /* 0x0000000508077c11 */ /* 0x040fe4000f8e10ff */
[----:B------:R-:W-:Y:S02]  /*0210*/  LEA R8, R8, UR4, 0x2 ;  /* 0x0000000408087c11 */ /* 0x000fe4000f8e10ff */
[----:B------:R-:W-:Y:S01]  /*0220*/  LEA R9, R14, UR4, 0x6 ;  /* 0x000000040e097c11 */ /* 0x000fe2000f8e30ff */
        /* <DEDUP_REMOVED lines=8> */
.L_x_15:
[----:B0-----:R-:W-:-:S04]  /*02b0*/  IMAD.WIDE.U32 R20, R0, 0x4, R14 ;  /* 0x0000000400147825 */ /* 0x001fc800078e000e */
[----:B-1----:R-:W-:Y:S02]  /*02c0*/  IMAD.WIDE.U32 R18, R5, 0x4, R16 ;  /* 0x0000000405127825 */ /* 0x002fe400078e0010 */
[----:B------:R-:W4:Y:S04]  /*02d0*/  LDG.E R20, desc[UR8][R20.64] ;  /* 0x0000000814147981 */ /* 0x000f28000c1e1900 */
        /* <DEDUP_REMOVED lines=16> */
[----:B------:R-:W-:Y:S04]  /*03e0*/  LDS R22, [R6+0x140] ;  /* 0x0001400006167984 */ /* 0x000fe80000000800 */
[----:B------:R-:W-:Y:S01]  /*03f0*/  LDS R26, [R9+0x2c] ;  /* 0x00002c00091a7984 */ /* 0x000fe20000000800 */
[----:B-1----:R-:W-:-:S04]  /*0400*/  FFMA R28, R28, R27, R25 ;  /* 0x0000001b1c1c7223 */ /* 0x002fc80000000019 */
[----:B----4-:R-:W-:Y:S02]  /*0410*/  FFMA R24, R23, R24, R28 ;  /* 0x0000001817187223 */ /* 0x010fe4000000001c */
        /* <DEDUP_REMOVED lines=212> */
.L_x_14:
        /* <DEDUP_REMOVED lines=32> */
[----:B------:R-:W1:Y:S04]  /*1360*/  LDS R25, [R6+0x180] ;  /* 0x0001800006197984 */ /* 0x000e680000000800 */
[----:B------:R-:W-:Y:S04]  /*1370*/  LDS R18, [R6+0x1c0] ;  /* 0x0001c00006127984 */ /* 0x000fe80000000800 */
[----:B------:R-:W4:Y:S01]  /*1380*/  LDS R19, [R9+0x1c] ;  /* 0x00001c0009137984 */ /* 0x000f220000000800 */
[----:B--2---:R-:W-:-:S03]  /*1390*/  FFMA R21, R20, R21, R27 ;  /* 0x0000001514157223 */ /* 0x004fc6000000001b */
[----:B------:R-:W-:Y:S01]  /*13a0*/  LDS R20, [R6+0x200] ;  /* 0x0002000006147984 */ /* 0x000fe20000000800 */
[----:B0-----:R-:W-:-:S03]  /*13b0*/  FFMA R22, R22, R23, R21 ;  /* 0x0000001716167223 */ /* 0x001fc60000000015 */
[----:B------:R-:W0:Y:S04]  /*13c0*/  LDS R21, [R9+0x20] ;  /* 0x0000200009157984 */ /* 0x000e280000000800 */
[----:B------:R-:W-:Y:S01]  /*13d0*/  LDS R23, [R9+0x24] ;  /* 0x0000240009177984 */ /* 0x000fe20000000800 */
[----:B-1----:R-:W-:-:S03]  /*13e0*/  FFMA R25, R25, R24, R22 ;  /* 0x0000001819197223 */ /* 0x002fc60000000016 */
[----:B------:R-:W1:Y:S04]  /*13f0*/  LDS R22, [R6+0x240] ;  /* 0x0002400006167984 */ /* 0x000e680000000800 */
[----:B------:R-:W-:Y:S01]  /*1400*/  LDS R24, [R6+0x280] ;  /* 0x0002800006187984 */ /* 0x000fe20000000800 */
[----:B----4-:R-:W-:-:S03]  /*1410*/  FFMA R27, R18, R19, R25 ;  /* 0x00000013121b7223 */ /* 0x010fc60000000019 */
        /* <DEDUP_REMOVED lines=79> */
.L_x_16:
[----:B------:R-:W-:-:S09]  /*1910*/  UISETP.NE.OR UP0, UPT, UR6, URZ, UP0 ;  /* 0x000000ff0600728c */ /* 0x000fd20008705670 */
[----:B------:R-:W-:Y:S05]  /*1920*/  BRA.U !UP0, `(.L_x_12) ;  /* 0x0000000108f47547 */ /* 0x000fea000b800000 */
.L_x_13:
        /* <DEDUP_REMOVED lines=61> */
.L_x_12:
[----:B------:R-:W0:Y:S01]  /*1d00*/  LDC.64 R4, c[0x0][0x390] ;  /* 0x0000e400ff047b82 */ /* 0x000e220000000a00 */
[----:B------:R-:W1:Y:S02]  /*1d10*/  LDCU UR4, c[0x0][0x3a0] ;  /* 0x00007400ff0477ac */ /* 0x000e640008000800 */
[----:B-1----:R-:W-:-:S04]  /*1d20*/  IMAD R3, R2, UR4, R3 ;  /* 0x0000000402037c24 */ /* 0x002fc8000f8e0203 */
[----:B0-----:R-:W-:-:S05]  /*1d30*/  IMAD.WIDE.U32 R2, R3, 0x4, R4 ;  /* 0x0000000403027825 */ /* 0x001fca00078e0004 */
[----:B------:R-:W-:Y:S01]  /*1d40*/  STG.E desc[UR8][R2.64], R22 ;  /* 0x0000001602007986 */ /* 0x000fe2000c101908 */
[----:B------:R-:W-:Y:S05]  /*1d50*/  EXIT ;  /* 0x000000000000794d */ /* 0x000fea0003800000 */
.L_x_17:
        /* <DEDUP_REMOVED lines=10> */
.L_x_31:


//--------------------- .text._Z12_matrixMulShPKfS0_Pfiii --------------------------
	.section	.text._Z12_matrixMulShPKfS0_Pfiii,"ax",@progbits
	.align	128
        .global         _Z12_matrixMulShPKfS0_Pfiii
        .type           _Z12_matrixMulShPKfS0_Pfiii,@function
        .size           _Z12_matrixMulShPKfS0_Pfiii,(.L_x_32 - _Z12_matrixMulShPKfS0_Pfiii)
        .other          _Z12_matrixMulShPKfS0_Pfiii,@"STO_CUDA_ENTRY STV_DEFAULT"
_Z12_matrixMulShPKfS0_Pfiii:
.text._Z12_matrixMulShPKfS0_Pfiii:
        /* <DEDUP_REMOVED lines=43> */
.L_x_21:
        /* <DEDUP_REMOVED lines=21> */
[----:B------:R-:W2:Y:S01]  /*0400*/  LDS R26, [R3+0x1c0] ;  /* 0x0001c000031a7984 */ /* 0x000ea20000000800 */
[----:B0-----:R-:W-:-:S03]  /*0410*/  FFMA R8, R13, R8, R28 ;  /* 0x000000080d087223 */ /* 0x001fc6000000001c */
[----:B------:R-:W-:Y:S01]  /*0420*/  LDS R28, [R3+0x3c0] ;  /* 0x0003c000031c7984 */ /* 0x000fe20000000800 */
[----:B-1----:R-:W-:-:S03]  /*0430*/  FFMA R15, R15, R9, R8 ;  /* 0x000000090f0f7223 */ /* 0x002fc60000000008 */
[----:B------:R-:W-:Y:S01]  /*0440*/  LDS R9, [R3+0x200] ;  /* 0x0002000003097984 */ /* 0x000fe20000000800 */
[----:B------:R-:W-:-:S03]  /*0450*/  FFMA R27, R12, R10, R15 ;  /* 0x0000000a0c1b7223 */ /* 0x000fc6000000000f */
[----:B------:R-:W0:Y:S01]  /*0460*/  LDS.128 R12, [R4+0x20] ;  /* 0x00002000040c7984 */ /* 0x000e220000000c00 */
[----:B--2---:R-:W-:-:S03]  /*0470*/  FFMA R26, R26, R11, R27 ;  /* 0x0000000b1a1a7223 */ /* 0x004fc6000000001b */
        /* <DEDUP_REMOVED lines=8> */
[----:B----4-:R-:W-:Y:S01]  /*0500*/  FFMA R14, R27, R15, R14 ;  /* 0x0000000f1b0e7223 */ /* 0x010fe2000000000e */
[----:B------:R-:W-:Y:S01]  /*0510*/  IADD3 R27, PT, PT, R0, 0x10, RZ ;  /* 0x00000010001b7810 */ /* 0x000fe20007ffe0ff */
[----:B------:R-:W1:Y:S04]  /*0520*/  LDS R12, [R3+0x340] ;  /* 0x00034000030c7984 */ /* 0x000e680000000800 */
        /* <DEDUP_REMOVED lines=141> */
[----:B0-----:R-:W-:-:S04]  /*0e00*/  FFMA R8, R13, R8, R26 ;  /* 0x000000080d087223 */ /* 0x001fc8000000001a */
[----:B-1----:R-:W-:-:S04]  /*0e10*/  FFMA R9, R15, R9, R8 ;  /* 0x000000090f097223 */ /* 0x002fc80000000008 */
[----:B------:R-:W-:-:S04]  /*0e20*/  FFMA R10, R12, R10, R9 ;  /* 0x0000000a0c0a7223 */ /* 0x000fc80000000009 */
[----:B--2---:R-:W-:Y:S01]  /*0e30*/  FFMA R11, R27, R11, R10 ;  /* 0x0000000b1b0b7223 */ /* 0x004fe2000000000a */
[----:B------:R-:W-:Y:S06]  /*0e40*/  BAR.SYNC.DEFER_BLOCKING 0x0 ;  /* 0x0000000000007b1d */ /* 0x000fec0000010000 */
[----:B------:R-:W-:Y:S05]  /*0e50*/  BRA.U !UP1, `(.L_x_21) ;  /* 0xfffffff509147547 */ /* 0x000fea000b83ffff */
.L_x_20:
        /* <DEDUP_REMOVED lines=38> */
[----:B0-----:R-:W-:Y:S01]  /*10c0*/  FFMA R12, R9, R12, R26 ;  /* 0x0000000c090c7223 */ /* 0x001fe2000000001a */
[----:B------:R-:W-:-:S02]  /*10d0*/  IADD3 R9, PT, PT, R0, 0x10, RZ ;  /* 0x0000001000097810 */ /* 0x000fc40007ffe0ff */
[----:B------:R-:W-:Y:S01]  /*10e0*/  LDS R26, [R3+0x3c0] ;  /* 0x0003c000031a7984 */ /* 0x000fe20000000800 */
[----:B-1----:R-:W-:Y:S02]  /*10f0*/  FFMA R12, R27, R13, R12 ;  /* 0x0000000d1b0c7223 */ /* 0x002fe4000000000c */
[----:B------:R-:W-:Y:S01]  /*1100*/  IMAD.WIDE.U32 R24, R9, 0x4, R24 ;  /* 0x0000000409187825 */ /* 0x000fe200078e0018 */
[----:B------:R-:W-:Y:S03]  /*1110*/  LDS R27, [R3+0x380] ;  /* 0x00038000031b7984 */ /* 0x000fe60000000800 */
[----:B--2---:R-:W-:Y:S02]  /*1120*/  FFMA R11, R11, R14, R12 ;  /* 0x0000000e0b0b7223 */ /* 0x004fe4000000000c */
[----:B------:R-:W-:Y:S02]  /*1130*/  LDS R12, [R3+0x300] ;  /* 0x00030000030c7984 */ /* 0x000fe40000000800 */
[----:B----4-:R-:W-:-:S02]  /*1140*/  FFMA R15, R8, R15, R11 ;  /* 0x0000000f080f7223 */ /* 0x010fc4000000000b */
        /* <DEDUP_REMOVED lines=21> */
[----:B------:R-:W5:Y:S04]  /*12a0*/  LDS.128 R8, [R4+0x10] ;  /* 0x0000100004087984 */ /* 0x000f680000000c00 */
[----:B------:R-:W3:Y:S04]  /*12b0*/  LDS R22, [R3+0x140] ;  /* 0x0001400003167984 */ /* 0x000ee80000000800 */
[----:B------:R-:W-:Y:S01]  /*12c0*/  LDS R27, [R3+0x200] ;  /* 0x00020000031b7984 */ /* 0x000fe20000000800 */
[----:B0-----:R-:W-:-:S03]  /*12d0*/  FFMA R29, R29, R12, R26 ;  /* 0x0000000c1d1d7223 */ /* 0x001fc6000000001a */
[----:B------:R-:W-:Y:S01]  /*12e0*/  LDS R26, [R3+0x1c0] ;  /* 0x0001c000031a7984 */ /* 0x000fe20000000800 */
[----:B-1----:R-:W-:-:S04]  /*12f0*/  FFMA R28, R28, R13, R29 ;  /* 0x0000000d1c1c7223 */ /* 0x002fc8000000001d */
[----:B--2---:R-:W-:Y:S02]  /*1300*/  FFMA R13, R25, R14, R28 ;  /* 0x0000000e190d7223 */ /* 0x004fe4000000001c */
[----:B------:R-:W0:Y:S02]  /*1310*/  LDS R25, [R3+0x180] ;  /* 0x0001800003197984 */ /* 0x000e240000000800 */
[----:B----4-:R-:W-:Y:S02]  /*1320*/  FFMA R24, R24, R15, R13 ;  /* 0x0000000f18187223 */ /* 0x010fe4000000000d */
[----:B------:R-:W1:Y:S02]  /*1330*/  LDS.128 R12, [R4+0x20] ;  /* 0x00002000040c7984 */ /* 0x000e640000000c00 */
[----:B-----5:R-:W-:Y:S02]  /*1340*/  FFMA R23, R23, R8, R24 ;  /* 0x0000000817177223 */ /* 0x020fe40000000018 */
[----:B------:R-:W2:Y:S02]  /*1350*/  LDS R24, [R3+0x240] ;  /* 0x0002400003187984 */ /* 0x000ea40000000800 */
[----:B---3--:R-:W-:-:S02]  /*1360*/  FFMA R22, R22, R9, R23 ;  /* 0x0000000916167223 */ /* 0x008fc40000000017 */
[----:B------:R-:W3:Y:S02]  /*1370*/  LDS R23, [R3+0x280] ;  /* 0x0002800003177984 */ /* 0x000ee40000000800 */
[----:B0-----:R-:W-:Y:S02]  /*1380*/  FFMA R25, R25, R10, R22 ;  /* 0x0000000a19197223 */ /* 0x001fe40000000016 */
[----:B------:R-:W0:Y:S02]  /*1390*/  LDS R22, [R3+0x2c0] ;  /* 0x0002c00003167984 */ /* 0x000e240000000800 */
[----:B------:R-:W-:Y:S02]  /*13a0*/  FFMA R26, R26, R11, R25 ;  /* 0x0000000b1a1a7223 */ /* 0x000fe40000000019 */
[----:B------:R-:W-:Y:S02]  /*13b0*/  LDS R25, [R3+0x300] ;  /* 0x0003000003197984 */ /* 0x000fe40000000800 */
[----:B-1----:R-:W-:-:S02]  /*13c0*/  FFMA R27, R27, R12, R26 ;  /* 0x0000000c1b1b7223 */ /* 0x002fc4000000001a */
[----:B------:R-:W1:Y:S02]  /*13d0*/  LDS.128 R8, [R4+0x30] ;  /* 0x0000300004087984 */ /* 0x000e640000000c00 */
[----:B--2---:R-:W-:Y:S02]  /*13e0*/  FFMA R24, R24, R13, R27 ;  /* 0x0000000d18187223 */ /* 0x004fe4000000001b */
[----:B------:R-:W2:Y:S04]  /*13f0*/  LDS R27, [R3+0x340] ;  /* 0x00034000031b7984 */ /* 0x000ea80000000800 */
[----:B------:R-:W4:Y:S04]  /*1400*/  LDS R13, [R3+0x380] ;  /* 0x00038000030d7984 */ /* 0x000f280000000800 */
[----:B------:R-:W5:Y:S01]  /*1410*/  LDS R12, [R3+0x3c0] ;  /* 0x0003c000030c7984 */ /* 0x000f620000000800 */
[----:B---3--:R-:W-:-:S04]  /*1420*/  FFMA R23, R23, R14, R24 ;  /* 0x0000000e17177223 */ /* 0x008fc80000000018 */
[----:B0-----:R-:W-:-:S04]  /*1430*/  FFMA R22, R22, R15, R23 ;  /* 0x0000000f16167223 */ /* 0x001fc80000000017 */
[----:B-1----:R-:W-:-:S04]  /*1440*/  FFMA R8, R25, R8, R22 ;  /* 0x0000000819087223 */ /* 0x002fc80000000016 */
[----:B--2---:R-:W-:-:S04]  /*1450*/  FFMA R8, R27, R9, R8 ;  /* 0x000000091b087223 */ /* 0x004fc80000000008 */
[----:B----4-:R-:W-:-:S04]  /*1460*/  FFMA R13, R13, R10, R8 ;  /* 0x0000000a0d0d7223 */ /* 0x010fc80000000008 */
[----:B-----5:R-:W-:Y:S01]  /*1470*/  FFMA R11, R12, R11, R13 ;  /* 0x0000000b0c0b7223 */ /* 0x020fe2000000000d */
[----:B------:R-:W-:Y:S06]  /*1480*/  BAR.SYNC.DEFER_BLOCKING 0x0 ;  /* 0x0000000000007b1d */ /* 0x000fec0000010000 */
.L_x_22:
[----:B------:R-:W-:-:S09]  /*1490*/  UISETP.NE.OR UP0, UPT, UR5, URZ, UP0 ;  /* 0x000000ff0500728c */ /* 0x000fd20008705670 */
[----:B------:R-:W-:Y:S05]  /*14a0*/  BRA.U !UP0, `(.L_x_18) ;  /* 0x0000000108c47547 */ /* 0x000fea000b800000 */
.L_x_19:
        /* <DEDUP_REMOVED lines=25> */
[----:B------:R-:W-:Y:S02]  /*1640*/  LDS.128 R12, [R4+0x20] ;  /* 0x00002000040c7984 */ /* 0x000fe40000000c00 */
[----:B0-----:R-:W-:Y:S02]  /*1650*/  FFMA R27, R25, R8, R24 ;  /* 0x00000008191b7223 */ /* 0x001fe40000000018 */
[----:B------:R-:W0:Y:S02]  /*1660*/  LDS R25, [R3+0x200] ;  /* 0x0002000003197984 */ /* 0x000e240000000800 */
[----:B------:R-:W-:-:S02]  /*1670*/  FFMA R22, R22, R9, R27 ;  /* 0x0000000916167223 */ /* 0x000fc4000000001b */
[----:B------:R-:W2:Y:S02]  /*1680*/  LDS R24, [R3+0x240] ;  /* 0x0002400003187984 */ /* 0x000ea40000000800 */
[----:B-1----:R-:W-:Y:S02]  /*1690*/  FFMA R9, R23, R10, R22 ;  /* 0x0000000a17097223 */ /* 0x002fe40000000016 */
[----:B------:R-:W1:Y:S02]  /*16a0*/  LDS R23, [R3+0x280] ;  /* 0x0002800003177984 */ /* 0x000e640000000800 */
[----:B------:R-:W-:Y:S02]  /*16b0*/  FFMA R26, R26, R11, R9 ;  /* 0x0000000b1a1a7223 */ /* 0x000fe40000000009 */
[----:B------:R-:W3:Y:S04]  /*16c0*/  LDS R22, [R3+0x2c0] ;  /* 0x0002c00003167984 */ /* 0x000ee80000000800 */
[----:B------:R-:W-:Y:S01]  /*16d0*/  LDS.128 R8, [R4+0x30] ;  /* 0x0000300004087984 */ /* 0x000fe20000000c00 */
[----:B0-----:R-:W-:-:S03]  /*16e0*/  FFMA R27, R25, R12, R26 ;  /* 0x0000000c191b7223 */ /* 0x001fc6000000001a */
[----:B------:R-:W0:Y:S01]  /*16f0*/  LDS R25, [R3+0x300] ;  /* 0x0003000003197984 */ /* 0x000e220000000800 */
[----:B--2---:R-:W-:-:S03]  /*1700*/  FFMA R24, R24, R13, R27 ;  /* 0x0000000d18187223 */ /* 0x004fc6000000001b */
[----:B------:R-:W2:Y:S01]  /*1710*/  LDS R27, [R3+0x340] ;  /* 0x00034000031b7984 */ /* 0x000ea20000000800 */
[----:B-1----:R-:W-:-:S03]  /*1720*/  FFMA R23, R23, R14, R24 ;  /* 0x0000000e17177223 */ /* 0x002fc60000000018 */
[----:B------:R-:W1:Y:S01]  /*1730*/  LDS R13, [R3+0x380] ;  /* 0x00038000030d7984 */ /* 0x000e620000000800 */
[----:B---3--:R-:W-:-:S03]  /*1740*/  FFMA R22, R22, R15, R23 ;  /* 0x0000000f16167223 */ /* 0x008fc60000000017 */
[----:B------:R-:W3:Y:S01]  /*1750*/  LDS R12, [R3+0x3c0] ;  /* 0x0003c000030c7984 */ /* 0x000ee20000000800 */
[----:B0-----:R-:W-:-:S04]  /*1760*/  FFMA R8, R25, R8, R22 ;  /* 0x0000000819087223 */ /* 0x001fc80000000016 */
[----:B--2---:R-:W-:-:S04]  /*1770*/  FFMA R8, R27, R9, R8 ;  /* 0x000000091b087223 */ /* 0x004fc80000000008 */
[----:B-1----:R-:W-:-:S04]  /*1780*/  FFMA R13, R13, R10, R8 ;  /* 0x0000000a0d0d7223 */ /* 0x002fc80000000008 */
[----:B---3--:R-:W-:Y:S01]  /*1790*/  FFMA R11, R12, R11, R13 ;  /* 0x0000000b0c0b7223 */ /* 0x008fe2000000000d */
[----:B------:R-:W-:Y:S06]  /*17a0*/  BAR.SYNC.DEFER_BLOCKING 0x0 ;  /* 0x0000000000007b1d */ /* 0x000fec0000010000 */
[----:B------:R-:W-:Y:S05]  /*17b0*/  BRA.U UP0, `(.L_x_19) ;  /* 0xfffffffd003c7547 */ /* 0x000fea000b83ffff */
.L_x_18:
[----:B------:R-:W0:Y:S01]  /*17c0*/  LDC.64 R2, c[0x0][0x390] ;  /* 0x0000e400ff027b82 */ /* 0x000e220000000a00 */
[----:B------:R-:W1:Y:S02]  /*17d0*/  LDCU UR4, c[0x0][0x3a0] ;  /* 0x00007400ff0477ac */ /* 0x000e640008000800 */
[----:B-1----:R-:W-:-:S04]  /*17e0*/  IMAD R7, R16, UR4, R7 ;  /* 0x0000000410077c24 */ /* 0x002fc8000f8e0207 */
[----:B0-----:R-:W-:-:S05]  /*17f0*/  IMAD.WIDE.U32 R2, R7, 0x4, R2 ;  /* 0x0000000407027825 */ /* 0x001fca00078e0002 */
[----:B------:R-:W-:Y:S01]  /*1800*/  STG.E desc[UR8][R2.64], R11 ;  /* 0x0000000b02007986 */ /* 0x000fe2000c101908 */
[----:B------:R-:W-:Y:S05]  /*1810*/  EXIT ;  /* 0x000000000000794d */ /* 0x000fea0003800000 */
.L_x_23:
        /* <DEDUP_REMOVED lines=14> */
.L_x_32:


//--------------------- .text._Z10_matrixMulPKfS0_Pfiii --------------------------
	.section	.text._Z10_matrixMulPKfS0_Pfiii,"ax",@progbits
	.align	128
        .global         _Z10_matrixMulPKfS0_Pfiii
        .type           _Z10_matrixMulPKfS0_Pfiii,@function
        .size           _Z10_matrixMulPKfS0_Pfiii,(.L_x_33 - _Z10_matrixMulPKfS0_Pfiii)
        .other          _Z10_matrixMulPKfS0_Pfiii,@"STO_CUDA_ENTRY STV_DEFAULT"
_Z10_matrixMulPKfS0_Pfiii:
.text._Z10_matrixMulPKfS0_Pfiii:
[----:B------:R-:W-:Y:S08]  /*0000*/  LDC R1, c[0x0][0x37c] ;  /* 0x0000df00ff017b82 */ /* 0x000ff00000000800 */
[----:B------:R-:W0:Y:S01]  /*0010*/  LDC R0, c[0x0][0x39c] ;  /* 0x0000e700ff007b82 */ /* 0x000e220000000800 */
[----:B------:R-:W1:Y:S07]  /*0020*/  LDCU UR4, c[0x0][0x364] ;  /* 0x00006c80ff0477ac */ /* 0x000e6e0008000800 */
[----:B------:R-:W1:Y:S01]  /*0030*/  S2UR UR5, SR_CTAID.Y ;  /* 0x00000000000579c3 */ /* 0x000e620000002600 */
[----:B0-----:R-:W-:Y:S01]  /*0040*/  ISETP.GE.AND P0, PT, R0, 0x1, PT ;  /* 0x000000010000780c */ /* 0x001fe20003f06270 */
[----:B-1----:R-:W-:-:S12]  /*0050*/  UIMAD UR4, UR4, UR5, URZ ;  /* 0x00000005040472a4 */ /* 0x002fd8000f8e02ff */
[----:B------:R-:W-:Y:S05]  /*0060*/  @!P0 EXIT ;  /* 0x000000000000894d */ /* 0x000fea0003800000 */
[----:B------:R-:W0:Y:S01]  /*0070*/  S2R R9, SR_TID.Y ;  /* 0x0000000000097919 */ /* 0x000e220000002200 */
[----:B------:R-:W1:Y:S01]  /*0080*/  S2UR UR5, SR_CTAID.X ;  /* 0x00000000000579c3 */ /* 0x000e620000002500 */
[----:B------:R-:W2:Y:S01]  /*0090*/  LDCU.64 UR6, c[0x0][0x358] ;  /* 0x00006b00ff0677ac */ /* 0x000ea20008000a00 */
[----:B------:R-:W-:Y:S01]  /*00a0*/  ISETP.GE.U32.AND P1, PT, R0, 0x8, PT ;  /* 0x000000080000780c */ /* 0x000fe20003f26070 */
[----:B------:R-:W1:Y:S01]  /*00b0*/  S2R R5, SR_TID.X ;  /* 0x0000000000057919 */ /* 0x000e620000002100 */
[----:B------:R-:W-:-:S04]  /*00c0*/  HFMA2 R6, -RZ, RZ, 0, 0 ;  /* 0x00000000ff067431 */ /* 0x000fc800000001ff */
[----:B------:R-:W1:Y:S08]  /*00d0*/  LDC R4, c[0x0][0x360] ;  /* 0x0000d800ff047b82 */ /* 0x000e700000000800 */
[----:B------:R-:W3:Y:S08]  /*00e0*/  LDC R2, c[0x0][0x3a0] ;  /* 0x0000e800ff027b82 */ /* 0x000ef00000000800 */
[----:B------:R-:W4:Y:S01]  /*00f0*/  LDC.64 R14, c[0x0][0x390] ;  /* 0x0000e400ff0e7b82 */ /* 0x000f220000000a00 */
[----:B0-----:R-:W-:Y:S01]  /*0100*/  IADD3 R3, PT, PT, R9, UR4, RZ ;  /* 0x0000000409037c10 */ /* 0x001fe2000fffe0ff */
[----:B-1----:R-:W-:Y:S01]  /*0110*/  IMAD R5, R4, UR5, R5 ;  /* 0x0000000504057c24 */ /* 0x002fe2000f8e0205 */
[----:B------:R-:W-:-:S03]  /*0120*/  LOP3.LUT R4, R0, 0x7, RZ, 0xc0, !PT ;  /* 0x0000000700047812 */ /* 0x000fc600078ec0ff */
[----:B---3--:R-:W-:Y:S01]  /*0130*/  IMAD R7, R5, R2, R3 ;  /* 0x0000000205077224 */ /* 0x008fe200078e0203 */
[----:B------:R-:W-:-:S03]  /*0140*/  ISETP.NE.AND P0, PT, R4, RZ, PT ;  /* 0x000000ff0400720c */ /* 0x000fc60003f05270 */
[----:B----4-:R-:W-:-:S05]  /*0150*/  IMAD.WIDE.U32 R14, R7, 0x4, R14 ;  /* 0x00000004070e7825 */ /* 0x010fca00078e000e */
[----:B--2---:R0:W5:Y:S01]  /*0160*/  LDG.E R24, desc[UR6][R14.64] ;  /* 0x000000060e187981 */ /* 0x004162000c1e1900 */
[----:B------:R-:W-:Y:S05]  /*0170*/  @!P1 BRA `(.L_x_24) ;  /* 0x0000000400409947 */ /* 0x000fea0003800000 */
[----:B------:R-:W-:Y:S01]  /*0180*/  LOP3.LUT R6, R0, 0x7ffffff8, RZ, 0xc0, !PT ;  /* 0x7ffffff800067812 */ /* 0x000fe200078ec0ff */
[C---:B------:R-:W-:Y:S01]  /*0190*/  IMAD R11, R2.reuse, 0x3, R3 ;  /* 0x00000003020b7824 */ /* 0x040fe200078e0203 */
[C---:B------:R-:W-:Y:S01]  /*01a0*/  IADD3 R10, PT, PT, R2.reuse, UR4, R9 ;  /* 0x00000004020a7c10 */ /* 0x040fe2000fffe009 */
[C-C-:B------:R-:W-:Y:S01]  /*01b0*/  IMAD R25, R2.reuse, 0x5, R3.reuse ;  /* 0x0000000502197824 */ /* 0x140fe200078e0203 */
[CC--:B------:R-:W-:Y:S01]  /*01c0*/  LEA R9, R2.reuse, R3.reuse, 0x1 ;  /* 0x0000000302097211 */ /* 0x0c0fe200078e08ff */
[C-C-:B------:R-:W-:Y:S01]  /*01d0*/  IMAD R27, R2.reuse, 0x6, R3.reuse ;  /* 0x00000006021b7824 */ /* 0x140fe200078e0203 */
[CC--:B------:R-:W-:Y:S01]  /*01e0*/  LEA R13, R2.reuse, R3.reuse, 0x2 ;  /* 0x00000003020d7211 */ /* 0x0c0fe200078e10ff */
[----:B------:R-:W-:Y:S01]  /*01f0*/  IMAD R29, R2, 0x7, R3 ;  /* 0x00000007021d7824 */ /* 0x000fe200078e0203 */
[----:B------:R-:W-:Y:S01]  /*0200*/  MOV R8, R3 ;  /* 0x0000000300087202 */ /* 0x000fe20000000f00 */
[----:B------:R-:W-:Y:S01]  /*0210*/  IMAD R12, R5, R0, 0x3 ;  /* 0x00000003050c7424 */ /* 0x000fe200078e0200 */
[----:B------:R-:W-:-:S07]  /*0220*/  IADD3 R7, PT, PT, -R6, RZ, RZ ;  /* 0x000000ff06077210 */ /* 0x000fce0007ffe1ff */
.L_x_25:
[----:B------:R-:W1:Y:S01]  /*0230*/  LDC.64 R18, c[0x0][0x380] ;  /* 0x0000e000ff127b82 */ /* 0x000e620000000a00 */
[----:B------:R-:W-:-:S07]  /*0240*/  IADD3 R21, PT, PT, R12, -0x3, RZ ;  /* 0xfffffffd0c157810 */ /* 0x000fce0007ffe0ff */
[----:B--2---:R-:W2:Y:S01]  /*0250*/  LDC.64 R16, c[0x0][0x388] ;  /* 0x0000e200ff107b82 */ /* 0x004ea20000000a00 */
[----:B-1----:R-:W-:-:S06]  /*0260*/  IMAD.WIDE.U32 R20, R21, 0x4, R18 ;  /* 0x0000000415147825 */ /* 0x002fcc00078e0012 */
[----:B------:R-:W3:Y:S01]  /*0270*/  LDG.E R21, desc[UR6][R20.64] ;  /* 0x0000000614157981 */ /* 0x000ee2000c1e1900 */
[----:B--2---:R-:W-:-:S06]  /*0280*/  IMAD.WIDE.U32 R22, R8, 0x4, R16 ;  /* 0x0000000408167825 */ /* 0x004fcc00078e0010 */
[----:B------:R-:W3:Y:S01]  /*0290*/  LDG.E R22, desc[UR6][R22.64] ;  /* 0x0000000616167981 */ /* 0x000ee2000c1e1900 */
[----:B------:R-:W-:Y:S01]  /*02a0*/  IADD3 R26, PT, PT, R12, -0x2, RZ ;  /* 0xfffffffe0c1a7810 */ /* 0x000fe20007ffe0ff */
[----:B---3-5:R-:W-:-:S04]  /*02b0*/  FFMA R24, R21, R22, R24 ;  /* 0x0000001615187223 */ /* 0x028fc80000000018 */
[----:B------:R-:W-:-:S04]  /*02c0*/  IMAD.WIDE.U32 R22, R26, 0x4, R18 ;  /* 0x000000041a167825 */ /* 0x000fc800078e0012 */
[--C-:B------:R-:W-:Y:S01]  /*02d0*/  IMAD.WIDE.U32 R20, R10, 0x4, R16.reuse ;  /* 0x000000040a147825 */ /* 0x100fe200078e0010 */
[----:B------:R1:W-:Y:S04]  /*02e0*/  STG.E desc[UR6][R14.64], R24 ;  /* 0x000000180e007986 */ /* 0x0003e8000c101906 */
[----:B------:R2:W3:Y:S04]  /*02f0*/  LDG.E R26, desc[UR6][R22.64] ;  /* 0x00000006161a7981 */ /* 0x0004e8000c1e1900 */
[----:B------:R4:W3:Y:S01]  /*0300*/  LDG.E R28, desc[UR6][R20.64] ;  /* 0x00000006141c7981 */ /* 0x0008e2000c1e1900 */
[----:B--2---:R-:W-:Y:S01]  /*0310*/  IMAD.WIDE.U32 R22, R9, 0x4, R16 ;  /* 0x0000000409167825 */ /* 0x004fe200078e0010 */
[----:B----4-:R-:W-:-:S05]  /*0320*/  IADD3 R21, PT, PT, R12, -0x1, RZ ;  /* 0xffffffff0c157810 */ /* 0x010fca0007ffe0ff */
[----:B------:R-:W-:-:S04]  /*0330*/  IMAD.WIDE.U32 R20, R21, 0x4, R18 ;  /* 0x0000000415147825 */ /* 0x000fc800078e0012 */
[----:B---3--:R-:W-:-:S05]  /*0340*/  FFMA R26, R26, R28, R24 ;  /* 0x0000001c1a1a7223 */ /* 0x008fca0000000018 */
[----:B------:R2:W-:Y:S04]  /*0350*/  STG.E desc[UR6][R14.64], R26 ;  /* 0x0000001a0e007986 */ /* 0x0005e8000c101906 */
[----:B------:R3:W1:Y:S04]  /*0360*/  LDG.E R28, desc[UR6][R20.64] ;  /* 0x00000006141c7981 */ /* 0x000668000c1e1900 */
[----:B------:R-:W1:Y:S01]  /*0370*/  LDG.E R23, desc[UR6][R22.64] ;  /* 0x0000000616177981 */ /* 0x000e62000c1e1900 */
[----:B---3--:R-:W-:-:S04]  /*0380*/  IMAD.WIDE.U32 R20, R11, 0x4, R16 ;  /* 0x000000040b147825 */ /* 0x008fc800078e0010 */
[----:B-1----:R-:W-:Y:S01]  /*0390*/  FFMA R24, R28, R23, R26 ;  /* 0x000000171c187223 */ /* 0x002fe2000000001a */
[----:B------:R-:W-:-:S04]  /*03a0*/  IMAD.WIDE.U32 R22, R12, 0x4, R18 ;  /* 0x000000040c167825 */ /* 0x000fc800078e0012 */
[----:B------:R1:W-:Y:S04]  /*03b0*/  STG.E desc[UR6][R14.64], R24 ;  /* 0x000000180e007986 */ /* 0x0003e8000c101906 */
[----:B------:R3:W2:Y:S04]  /*03c0*/  LDG.E R28, desc[UR6][R22.64] ;  /* 0x00000006161c7981 */ /* 0x0006a8000c1e1900 */
[----:B------:R-:W2:Y:S01]  /*03d0*/  LDG.E R21, desc[UR6][R20.64] ;  /* 0x0000000614157981 */ /* 0x000ea2000c1e1900 */
[----:B---3--:R-:W-:Y:S01]  /*03e0*/  IADD3 R23, PT, PT, R12, 0x1, RZ ;  /* 0x000000010c177810 */ /* 0x008fe20007ffe0ff */
[----:B--2---:R-:W-:-:S04]  /*03f0*/  FFMA R26, R28, R21, R24 ;  /* 0x000000151c1a7223 */ /* 0x004fc80000000018 */
[----:B------:R-:W-:-:S04]  /*0400*/  IMAD.WIDE.U32 R20, R23, 0x4, R18 ;  /* 0x0000000417147825 */ /* 0x000fc800078e0012 */
[----:B------:R-:W-:Y:S01]  /*0410*/  IMAD.WIDE.U32 R22, R13, 0x4, R16 ;  /* 0x000000040d167825 */ /* 0x000fe200078e0010 */
[----:B------:R2:W-:Y:S04]  /*0420*/  STG.E desc[UR6][R14.64], R26 ;  /* 0x0000001a0e007986 */ /* 0x0005e8000c101906 */
[----:B------:R3:W1:Y:S04]  /*0430*/  LDG.E R28, desc[UR6][R20.64] ;  /* 0x00000006141c7981 */ /* 0x000668000c1e1900 */
[----:B------:R-:W1:Y:S01]  /*0440*/  LDG.E R23, desc[UR6][R22.64] ;  /* 0x0000000616177981 */ /* 0x000e62000c1e1900 */
[----:B---3--:R-:W-:Y:S01]  /*0450*/  IADD3 R21, PT, PT, R12, 0x2, RZ ;  /* 0x000000020c157810 */ /* 0x008fe20007ffe0ff */
[----:B-1----:R-:W-:-:S04]  /*0460*/  FFMA R24, R28, R23, R26 ;  /* 0x000000171c187223 */ /* 0x002fc8000000001a */
[----:B------:R-:W-:-:S04]  /*0470*/  IMAD.WIDE.U32 R22, R21, 0x4, R18 ;  /* 0x0000000415167825 */ /* 0x000fc800078e0012 */
[----:B------:R-:W-:Y:S01]  /*0480*/  IMAD.WIDE.U32 R20, R25, 0x4, R16 ;  /* 0x0000000419147825 */ /* 0x000fe200078e0010 */
[----:B------:R1:W-:Y:S04]  /*0490*/  STG.E desc[UR6][R14.64], R24 ;  /* 0x000000180e007986 */ /* 0x0003e8000c101906 */
[----:B------:R3:W2:Y:S04]  /*04a0*/  LDG.E R28, desc[UR6][R22.64] ;  /* 0x00000006161c7981 */ /* 0x0006a8000c1e1900 */
[----:B------:R-:W2:Y:S01]  /*04b0*/  LDG.E R21, desc[UR6][R20.64] ;  /* 0x0000000614157981 */ /* 0x000ea2000c1e1900 */
[----:B---3--:R-:W-:Y:S01]  /*04c0*/  IADD3 R23, PT, PT, R12, 0x3, RZ ;  /* 0x000000030c177810 */ /* 0x008fe20007ffe0ff */
[----:B--2---:R-:W-:-:S04]  /*04d0*/  FFMA R26, R28, R21, R24 ;  /* 0x000000151c1a7223 */ /* 0x004fc80000000018 */
[--C-:B------:R-:W-:Y:S01]  /*04e0*/  IMAD.WIDE.U32 R20, R23, 0x4, R18.reuse ;  /* 0x0000000417147825 */ /* 0x100fe200078e0012 */
[----:B------:R-:W-:Y:S01]  /*04f0*/  IADD3 R23, PT, PT, R12, 0x4, RZ ;  /* 0x000000040c177810 */ /* 0x000fe20007ffe0ff */
[----:B------:R2:W-:Y:S04]  /*0500*/  STG.E desc[UR6][R14.64], R26 ;  /* 0x0000001a0e007986 */ /* 0x0005e8000c101906 */
[----:B------:R-:W-:Y:S01]  /*0510*/  IMAD.WIDE.U32 R18, R23, 0x4, R18 ;  /* 0x0000000417127825 */ /* 0x000fe200078e0012 */
[----:B------:R-:W3:Y:S03]  /*0520*/  LDG.E R28, desc[UR6][R20.64] ;  /* 0x00000006141c7981 */ /* 0x000ee6000c1e1900 */
[----:B------:R-:W-:-:S06]  /*0530*/  IMAD.WIDE.U32 R22, R27, 0x4, R16 ;  /* 0x000000041b167825 */ /* 0x000fcc00078e0010 */
[----:B------:R-:W3:Y:S01]  /*0540*/  LDG.E R23, desc[UR6][R22.64] ;  /* 0x0000000616177981 */ /* 0x000ee2000c1e1900 */
[----:B------:R-:W-:Y:S01]  /*0550*/  IMAD.WIDE.U32 R16, R29, 0x4, R16 ;  /* 0x000000041d107825 */ /* 0x000fe200078e0010 */
[----:B------:R-:W-:-:S03]  /*0560*/  IADD3 R7, PT, PT, R7, 0x8, RZ ;  /* 0x0000000807077810 */ /* 0x000fc60007ffe0ff */
[----:B---3--:R-:W-:-:S05]  /*0570*/  FFMA R28, R28, R23, R26 ;  /* 0x000000171c1c7223 */ /* 0x008fca000000001a */
[----:B------:R2:W-:Y:S04]  /*0580*/  STG.E desc[UR6][R14.64], R28 ;  /* 0x0000001c0e007986 */ /* 0x0005e8000c101906 */
[----:B------:R-:W1:Y:S04]  /*0590*/  LDG.E R19, desc[UR6][R18.64] ;  /* 0x0000000612137981 */ /* 0x000e68000c1e1900 */
[----:B------:R-:W1:Y:S01]  /*05a0*/  LDG.E R16, desc[UR6][R16.64] ;  /* 0x0000000610107981 */ /* 0x000e62000c1e1900 */
[----:B------:R-:W-:Y:S02]  /*05b0*/  ISETP.NE.AND P1, PT, R7, RZ, PT ;  /* 0x000000ff0700720c */ /* 0x000fe40003f25270 */
[----:B------:R-:W-:-:S02]  /*05c0*/  IADD3 R12, PT, PT, R12, 0x8, RZ ;  /* 0x000000080c0c7810 */ /* 0x000fc40007ffe0ff */
[C---:B------:R-:W-:Y:S02]  /*05d0*/  LEA R10, R2.reuse, R10, 0x3 ;  /* 0x0000000a020a7211 */ /* 0x040fe400078e18ff */
[C---:B------:R-:W-:Y:S02]  /*05e0*/  LEA R9, R2.reuse, R9, 0x3 ;  /* 0x0000000902097211 */ /* 0x040fe400078e18ff */
[C---:B------:R-:W-:Y:S02]  /*05f0*/  LEA R11, R2.reuse, R11, 0x3 ;  /* 0x0000000b020b7211 */ /* 0x040fe400078e18ff */
[C---:B------:R-:W-:Y:S02]  /*0600*/  LEA R13, R2.reuse, R13, 0x3 ;  /* 0x0000000d020d7211 */ /* 0x040fe400078e18ff */
[C---:B------:R-:W-:Y:S02]  /*0610*/  LEA R25, R2.reuse, R25, 0x3 ;  /* 0x0000001902197211 */ /* 0x040fe400078e18ff */
[----:B------:R-:W-:-:S02]  /*0620*/  LEA R27, R2, R27, 0x3 ;  /* 0x0000001b021b7211 */ /* 0x000fc400078e18ff */
[C---:B------:R-:W-:Y:S02]  /*0630*/  LEA R29, R2.reuse, R29, 0x3 ;  /* 0x0000001d021d7211 */ /* 0x040fe400078e18ff */
[----:B------:R-:W-:Y:S01]  /*0640*/  LEA R8, R2, R8, 0x3 ;  /* 0x0000000802087211 */ /* 0x000fe200078e18ff */
[----:B-1----:R-:W-:-:S05]  /*0650*/  FFMA R24, R19, R16, R28 ;  /* 0x0000001013187223 */ /* 0x002fca000000001c */
[----:B------:R2:W-:Y:S01]  /*0660*/  STG.E desc[UR6][R14.64], R24 ;  /* 0x000000180e007986 */ /* 0x0005e2000c101906 */
[----:B------:R-:W-:Y:S05]  /*0670*/  @P1 BRA `(.L_x_25) ;  /* 0xfffffff800ec1947 */ /* 0x000fea000383ffff */
.L_x_24:
[----:B------:R-:W-:Y:S05]  /*0680*/  @!P0 EXIT ;  /* 0x000000000000894d */ /* 0x000fea0003800000 */
[----:B------:R-:W-:Y:S02]  /*0690*/  ISETP.GE.U32.AND P0, PT, R4, 0x4, PT ;  /* 0x000000040400780c */ /* 0x000fe40003f06070 */
[----:B------:R-:W-:-:S04]  /*06a0*/  LOP3.LUT R22, R0, 0x3, RZ, 0xc0, !PT ;  /* 0x0000000300167812 */ /* 0x000fc800078ec0ff */
[----:B------:R-:W-:-:S07]  /*06b0*/  ISETP.NE.AND P1, PT, R22, RZ, PT ;  /* 0x000000ff1600720c */ /* 0x000fce0003f25270 */
[----:B------:R-:W-:Y:S06]  /*06c0*/  @!P0 BRA `(.L_x_26) ;  /* 0x00000000008c8947 */ /* 0x000fec0003800000 */
[----:B------:R-:W1:Y:S01]  /*06d0*/  LDC.64 R10, c[0x0][0x380] ;  /* 0x0000e000ff0a7b82 */ /* 0x000e620000000a00 */
[----:B------:R-:W-:Y:S02]  /*06e0*/  IMAD R7, R5, R0, R6 ;  /* 0x0000000005077224 */ /* 0x000fe400078e0206 */
[----:B------:R-:W-:-:S05]  /*06f0*/  IMAD R17, R6, R2, R3 ;  /* 0x0000000206117224 */ /* 0x000fca00078e0203 */
[----:B------:R-:W3:Y:S01]  /*0700*/  LDC.64 R8, c[0x0][0x388] ;  /* 0x0000e200ff087b82 */ /* 0x000ee20000000a00 */
[----:B-1----:R-:W-:-:S06]  /*0710*/  IMAD.WIDE.U32 R18, R7, 0x4, R10 ;  /* 0x0000000407127825 */ /* 0x002fcc00078e000a */
[----:B------:R-:W4:Y:S01]  /*0720*/  LDG.E R19, desc[UR6][R18.64] ;  /* 0x0000000612137981 */ /* 0x000f22000c1e1900 */
[----:B---3--:R-:W-:-:S06]  /*0730*/  IMAD.WIDE.U32 R12, R17, 0x4, R8 ;  /* 0x00000004110c7825 */ /* 0x008fcc00078e0008 */
[----:B------:R-:W4:Y:S01]  /*0740*/  LDG.E R12, desc[UR6][R12.64] ;  /* 0x000000060c0c7981 */ /* 0x000f22000c1e1900 */
[----:B------:R-:W-:Y:S02]  /*0750*/  IADD3 R21, PT, PT, R7, 0x1, RZ ;  /* 0x0000000107157810 */ /* 0x000fe40007ffe0ff */
[----:B------:R-:W-:-:S03]  /*0760*/  IADD3 R25, PT, PT, R17, R2, RZ ;  /* 0x0000000211197210 */ /* 0x000fc60007ffe0ff */
[----:B------:R-:W-:-:S04]  /*0770*/  IMAD.WIDE.U32 R20, R21, 0x4, R10 ;  /* 0x0000000415147825 */ /* 0x000fc800078e000a */
[----:B------:R-:W-:-:S04]  /*0780*/  IMAD.WIDE.U32 R16, R25, 0x4, R8 ;  /* 0x0000000419107825 */ /* 0x000fc800078e0008 */
[----:B----45:R-:W-:-:S05]  /*0790*/  FFMA R23, R19, R12, R24 ;  /* 0x0000000c13177223 */ /* 0x030fca0000000018 */
[----:B------:R1:W-:Y:S04]  /*07a0*/  STG.E desc[UR6][R14.64], R23 ;  /* 0x000000170e007986 */ /* 0x0003e8000c101906 */
[----:B------:R-:W3:Y:S04]  /*07b0*/  LDG.E R20, desc[UR6][R20.64] ;  /* 0x0000000614147981 */ /* 0x000ee8000c1e1900 */
[----:B------:R-:W3:Y:S01]  /*07c0*/  LDG.E R16, desc[UR6][R16.64] ;  /* 0x0000000610107981 */ /* 0x000ee2000c1e1900 */
[----:B------:R-:W-:Y:S02]  /*07d0*/  IADD3 R27, PT, PT, R7, 0x2, RZ ;  /* 0x00000002071b7810 */ /* 0x000fe40007ffe0ff */
[----:B------:R-:W-:-:S03]  /*07e0*/  IADD3 R29, PT, PT, R25, R2, RZ ;  /* 0x00000002191d7210 */ /* 0x000fc60007ffe0ff */
[----:B------:R-:W-:-:S04]  /*07f0*/  IMAD.WIDE.U32 R18, R27, 0x4, R10 ;  /* 0x000000041b127825 */ /* 0x000fc800078e000a */
[----:B------:R-:W-:-:S04]  /*0800*/  IMAD.WIDE.U32 R12, R29, 0x4, R8 ;  /* 0x000000041d0c7825 */ /* 0x000fc800078e0008 */
[----:B---3--:R-:W-:-:S05]  /*0810*/  FFMA R25, R20, R16, R23 ;  /* 0x0000001014197223 */ /* 0x008fca0000000017 */
[----:B------:R3:W-:Y:S04]  /*0820*/  STG.E desc[UR6][R14.64], R25 ;  /* 0x000000190e007986 */ /* 0x0007e8000c101906 */
[----:B------:R-:W4:Y:S04]  /*0830*/  LDG.E R18, desc[UR6][R18.64] ;  /* 0x0000000612127981 */ /* 0x000f28000c1e1900 */
[----:B------:R-:W4:Y:S01]  /*0840*/  LDG.E R12, desc[UR6][R12.64] ;  /* 0x000000060c0c7981 */ /* 0x000f22000c1e1900 */
[----:B-1----:R-:W-:Y:S02]  /*0850*/  IADD3 R23, PT, PT, R7, 0x3, RZ ;  /* 0x0000000307177810 */ /* 0x002fe40007ffe0ff */
[----:B------:R-:W-:-:S03]  /*0860*/  IADD3 R29, PT, PT, R29, R2, RZ ;  /* 0x000000021d1d7210 */ /* 0x000fc60007ffe0ff */
[----:B------:R-:W-:-:S04]  /*0870*/  IMAD.WIDE.U32 R10, R23, 0x4, R10 ;  /* 0x00000004170a7825 */ /* 0x000fc800078e000a */
[----:B------:R-:W-:-:S04]  /*0880*/  IMAD.WIDE.U32 R8, R29, 0x4, R8 ;  /* 0x000000041d087825 */ /* 0x000fc800078e0008 */
[----:B----4-:R-:W-:-:S05]  /*0890*/  FFMA R7, R18, R12, R25 ;  /* 0x0000000c12077223 */ /* 0x010fca0000000019 */
[----:B------:R3:W-:Y:S04]  /*08a0*/  STG.E desc[UR6][R14.64], R7 ;  /* 0x000000070e007986 */ /* 0x0007e8000c101906 */
[----:B------:R-:W2:Y:S04]  /*08b0*/  LDG.E R10, desc[UR6][R10.64] ;  /* 0x000000060a0a7981 */ /* 0x000ea8000c1e1900 */
[----:B------:R-:W2:Y:S01]  /*08c0*/  LDG.E R8, desc[UR6][R8.64] ;  /* 0x0000000608087981 */ /* 0x000ea2000c1e1900 */
[----:B------:R-:W-:Y:S01]  /*08d0*/  IADD3 R6, PT, PT, R6, 0x4, RZ ;  /* 0x0000000406067810 */ /* 0x000fe20007ffe0ff */
[----:B--2---:R-:W-:-:S05]  /*08e0*/  FFMA R24, R10, R8, R7 ;  /* 0x000000080a187223 */ /* 0x004fca0000000007 */
[----:B------:R3:W-:Y:S02]  /*08f0*/  STG.E desc[UR6][R14.64], R24 ;  /* 0x000000180e007986 */ /* 0x0007e4000c101906 */
.L_x_26:
[----:B------:R-:W-:Y:S05]  /*0900*/  @!P1 EXIT ;  /* 0x000000000000994d */ /* 0x000fea0003800000 */
[----:B------:R-:W-:Y:S02]  /*0910*/  ISETP.NE.AND P0, PT, R22, 0x1, PT ;  /* 0x000000011600780c */ /* 0x000fe40003f05270 */
[----:B------:R-:W-:-:S04]  /*0920*/  LOP3.LUT R4, R0, 0x1, RZ, 0xc0, !PT ;  /* 0x0000000100047812 */ /* 0x000fc800078ec0ff */
[----:B------:R-:W-:-:S07]  /*0930*/  ISETP.NE.U32.AND P1, PT, R4, 0x1, PT ;  /* 0x000000010400780c */ /* 0x000fce0003f25070 */
[----:B------:R-:W-:Y:S06]  /*0940*/  @!P0 BRA `(.L_x_27) ;  /* 0x00000000004c8947 */ /* 0x000fec0003800000 */
[----:B------:R-:W1:Y:S01]  /*0950*/  LDC.64 R10, c[0x0][0x380] ;  /* 0x0000e000ff0a7b82 */ /* 0x000e620000000a00 */
[----:B---3--:R-:W-:Y:S02]  /*0960*/  IMAD R7, R5, R0, R6 ;  /* 0x0000000005077224 */ /* 0x008fe400078e0206 */
        /* <DEDUP_REMOVED lines=12> */
[----:B------:R-:W2:Y:S04]  /*0a30*/  LDG.E R10, desc[UR6][R10.64] ;  /* 0x000000060a0a7981 */ /* 0x000ea8000c1e1900 */
[----:B------:R-:W2:Y:S01]  /*0a40*/  LDG.E R8, desc[UR6][R8.64] ;  /* 0x0000000608087981 */ /* 0x000ea2000c1e1900 */
[----:B------:R-:W-:Y:S01]  /*0a50*/  IADD3 R6, PT, PT, R6, 0x2, RZ ;  /* 0x0000000206067810 */ /* 0x000fe20007ffe0ff */
[----:B--2---:R-:W-:-:S05]  /*0a60*/  FFMA R24, R10, R8, R7 ;  /* 0x000000080a187223 */ /* 0x004fca0000000007 */
[----:B------:R1:W-:Y:S02]  /*0a70*/  STG.E desc[UR6][R14.64], R24 ;  /* 0x000000180e007986 */ /* 0x0003e4000c101906 */
.L_x_27:
[----:B------:R-:W-:Y:S05]  /*0a80*/  @P1 EXIT ;  /* 0x000000000000194d */ /* 0x000fea0003800000 */
[----:B------:R-:W4:Y:S01]  /*0a90*/  LDC.64 R8, c[0x0][0x380] ;  /* 0x0000e000ff087b82 */ /* 0x000f220000000a00 */
[----:B------:R-:W-:Y:S02]  /*0aa0*/  IMAD R5, R5, R0, R6 ;  /* 0x0000000005057224 */ /* 0x000fe400078e0206 */
[----:B-1-3--:R-:W-:-:S05]  /*0ab0*/  IMAD R7, R6, R2, R3 ;  /* 0x0000000206077224 */ /* 0x00afca00078e0203 */
[----:B------:R-:W1:Y:S01]  /*0ac0*/  LDC.64 R10, c[0x0][0x388] ;  /* 0x0000e200ff0a7b82 */ /* 0x000e620000000a00 */
[----:B----4-:R-:W-:-:S06]  /*0ad0*/  IMAD.WIDE.U32 R2, R5, 0x4, R8 ;  /* 0x0000000405027825 */ /* 0x010fcc00078e0008 */
[----:B------:R-:W3:Y:S01]  /*0ae0*/  LDG.E R3, desc[UR6][R2.64] ;  /* 0x0000000602037981 */ /* 0x000ee2000c1e1900 */
[----:B-1----:R-:W-:-:S06]  /*0af0*/  IMAD.WIDE.U32 R4, R7, 0x4, R10 ;  /* 0x0000000407047825 */ /* 0x002fcc00078e000a */
[----:B------:R-:W3:Y:S02]  /*0b00*/  LDG.E R4, desc[UR6][R4.64] ;  /* 0x0000000604047981 */ /* 0x000ee4000c1e1900 */
[----:B---3-5:R-:W-:-:S05]  /*0b10*/  FFMA R7, R3, R4, R24 ;  /* 0x0000000403077223 */ /* 0x028fca0000000018 */
[----:B------:R-:W-:Y:S01]  /*0b20*/  STG.E desc[UR6][R14.64], R7 ;  /* 0x000000070e007986 */ /* 0x000fe2000c101906 */
[----:B------:R-:W-:Y:S05]  /*0b30*/  EXIT ;  /* 0x000000000000794d */ /* 0x000fea0003800000 */
.L_x_28:
        /* <DEDUP_REMOVED lines=12> */
.L_x_33:


//--------------------- .nv.shared._Z16_matrixMulShBcPdPKfS0_Pfiii --------------------------
	.section	.nv.shared._Z16_matrixMulShBcPdPKfS0_Pfiii,"aw",@nobits
	.sectionflags	@""
	.align	16
.nv.shared._Z16_matrixMulShBcPdPKfS0_Pfiii:
	.zero		3200


//--------------------- .nv.shared.reserved.0     --------------------------
	.section	.nv.shared.reserved.0,"aw",@nobits
	.weak		__nv_reservedSMEM_offset_0_alias
	.size		__nv_reservedSMEM_offset_0_alias, 0, 64
	.other		__nv_reservedSMEM_offset_0_alias,@"STO_CUDA_RESERVED_SHARED STV_DEFAULT"
__nv_reservedSMEM_offset_0_alias:
	.zero		0
	.zero		64


//--------------------- .nv.shared._Z14_matrixMulShBcPKfS0_Pfiii --------------------------
	.section	.nv.shared._Z14_matrixMulShBcPKfS0_Pfiii,"aw",@nobits
	.sectionflags	@""
	.align	16
.nv.shared._Z14_matrixMulShBcPKfS0_Pfiii:
	.zero		3072


//--------------------- .nv.shared._Z13_matrixMulSh2PKfS0_Pfiii --------------------------
	.section	.nv.shared._Z13_matrixMulSh2PKfS0_Pfiii,"aw",@nobits
	.sectionflags	@""
	.align	16
	.zero		1024


//--------------------- .nv.shared._Z12_matrixMulShPKfS0_Pfiii --------------------------
	.section	.nv.shared._Z12_matrixMulShPKfS0_Pfiii,"aw",@nobits
	.sectionflags	@""
	.align	16
.nv.shared._Z12_matrixMulShPKfS0_Pfiii:
	.zero		3072


//--------------------- .nv.shared._Z10_matrixMulPKfS0_Pfiii --------------------------
	.section	.nv.shared._Z10_matrixMulPKfS0_Pfiii,"aw",@nobits
	.sectionflags	@""
	.align	16
	.zero		1024


//--------------------- .nv.constant0._Z16_matrixMulShBcPdPKfS0_Pfiii --------------------------
	.section	.nv.constant0._Z16_matrixMulShBcPdPKfS0_Pfiii,"a",@progbits
	.sectionflags	@""
	.align	4
.nv.constant0._Z16_matrixMulShBcPdPKfS0_Pfiii:
	.zero		932


//--------------------- .nv.constant0._Z14_matrixMulShBcPKfS0_Pfiii --------------------------
	.section	.nv.constant0._Z14_matrixMulShBcPKfS0_Pfiii,"a",@progbits
	.sectionflags	@""
	.align	4
.nv.constant0._Z14_matrixMulShBcPKfS0_Pfiii:
	.zero		932


//--------------------- .nv.constant0._Z13_matrixMulSh2PKfS0_Pfiii --------------------------
	.section	.nv.constant0._Z13_matrixMulSh2PKfS0_Pfiii,"a",@progbits
	.sectionflags	@""
	.align	4
.nv.constant0._Z13_matrixMulSh2PKfS0_Pfiii:
	.zero		932


//--------------------- .nv.constant0._Z12_matrixMulShPKfS0_Pfiii --------------------------
	.section	.nv.constant0._Z12_matrixMulShPKfS0_Pfiii,"a",@progbits
	.sectionflags	@""
	.align	4
.nv.constant0._Z12_matrixMulShPKfS0_Pfiii:
	.zero		932


//--------------------- .nv.constant0._Z10_matrixMulPKfS0_Pfiii --------------------------
	.section	.nv.constant0._Z10_matrixMulPKfS0_Pfiii,"a",@progbits
	.sectionflags	@""
	.align	4
.nv.constant0._Z10_matrixMulPKfS0_Pfiii:
	.zero		932


//--------------------- SYMBOLS --------------------------

	.type		.nv.reservedSmem.offset0,@object
	.size		.nv.reservedSmem.offset0,0x4
	.type		.nv.reservedSmem.cap,@object
	.size		.nv.reservedSmem.cap,0x4
